//
// Generated by NVIDIA NVVM Compiler
//
// Compiler Build ID: CL-36424714
// Cuda compilation tools, release 13.0, V13.0.88
// Based on NVVM 20.0.0
//

.version 9.0
.target sm_100
.address_size 64

	// .globl	_Z15gridding_kernelj10parametersP20ReconstructionSamplePfjP5cmplxS2_
.extern .func free
(
	.param .b64 free_param_0
)
;

.visible .entry _Z15gridding_kernelj10parametersP20ReconstructionSamplePfjP5cmplxS2_(
	.param .u32 _Z15gridding_kernelj10parametersP20ReconstructionSamplePfjP5cmplxS2__param_0,
	.param .align 4 .b8 _Z15gridding_kernelj10parametersP20ReconstructionSamplePfjP5cmplxS2__param_1[68],
	.param .u64 .ptr .align 1 _Z15gridding_kernelj10parametersP20ReconstructionSamplePfjP5cmplxS2__param_2,
	.param .u64 .ptr .align 1 _Z15gridding_kernelj10parametersP20ReconstructionSamplePfjP5cmplxS2__param_3,
	.param .u32 _Z15gridding_kernelj10parametersP20ReconstructionSamplePfjP5cmplxS2__param_4,
	.param .u64 .ptr .align 1 _Z15gridding_kernelj10parametersP20ReconstructionSamplePfjP5cmplxS2__param_5,
	.param .u64 .ptr .align 1 _Z15gridding_kernelj10parametersP20ReconstructionSamplePfjP5cmplxS2__param_6
)
{
	.local .align 16 .b8 	__local_depot0[1200];
	.reg .b64 	%SP;
	.reg .b64 	%SPL;
	.reg .pred 	%p<62>;
	.reg .b32 	%r<246>;
	.reg .b32 	%f<347>;
	.reg .b64 	%rd<214>;
	.reg .b64 	%fd<32>;

	mov.u64 	%SPL, __local_depot0;
	cvta.local.u64 	%SP, %SPL;
	ld.param.u32 	%r100, [_Z15gridding_kernelj10parametersP20ReconstructionSamplePfjP5cmplxS2__param_1+64];
	ld.param.f32 	%f19, [_Z15gridding_kernelj10parametersP20ReconstructionSamplePfjP5cmplxS2__param_1+56];
	ld.param.f32 	%f18, [_Z15gridding_kernelj10parametersP20ReconstructionSamplePfjP5cmplxS2__param_1+52];
	ld.param.u32 	%r98, [_Z15gridding_kernelj10parametersP20ReconstructionSamplePfjP5cmplxS2__param_1+48];
	ld.param.u32 	%r97, [_Z15gridding_kernelj10parametersP20ReconstructionSamplePfjP5cmplxS2__param_1+44];
	ld.param.u32 	%r96, [_Z15gridding_kernelj10parametersP20ReconstructionSamplePfjP5cmplxS2__param_1+40];
	ld.param.u32 	%r102, [_Z15gridding_kernelj10parametersP20ReconstructionSamplePfjP5cmplxS2__param_0];
	ld.param.u64 	%rd109, [_Z15gridding_kernelj10parametersP20ReconstructionSamplePfjP5cmplxS2__param_2];
	ld.param.u64 	%rd111, [_Z15gridding_kernelj10parametersP20ReconstructionSamplePfjP5cmplxS2__param_5];
	ld.param.u64 	%rd112, [_Z15gridding_kernelj10parametersP20ReconstructionSamplePfjP5cmplxS2__param_6];
	cvta.to.global.u64 	%rd1, %rd112;
	cvta.to.global.u64 	%rd2, %rd111;
	add.u64 	%rd170, %SP, 0;
	cvta.to.local.u64 	%rd162, %rd170;
	add.u64 	%rd186, %SP, 400;
	cvta.to.local.u64 	%rd178, %rd186;
	add.u64 	%rd188, %SPL, 800;
	mov.u32 	%r103, %ntid.x;
	mov.u32 	%r104, %ctaid.x;
	mov.u32 	%r105, %tid.x;
	mad.lo.s32 	%r4, %r103, %r104, %r105;
	setp.ge.u32 	%p1, %r4, %r102;
	@%p1 bra 	$L__BB0_66;
	cvta.to.global.u64 	%rd117, %rd109;
	mul.f32 	%f20, %f19, 0f3F000000;
	mul.f32 	%f1, %f20, %f20;
	rcp.rn.f32 	%f2, %f1;
	mul.f32 	%f21, %f19, 0f40800000;
	mul.f32 	%f22, %f19, %f21;
	mul.f32 	%f23, %f18, %f18;
	div.rn.f32 	%f24, %f22, %f23;
	cvt.f64.f32 	%fd2, %f24;
	cvt.f64.f32 	%fd3, %f18;
	add.f64 	%fd4, %fd3, 0dBFE0000000000000;
	mul.f64 	%fd5, %fd4, %fd2;
	fma.rn.f64 	%fd6, %fd4, %fd5, 0dBFE999999999999A;
	sqrt.rn.f64 	%fd7, %fd6;
	mul.f64 	%fd8, %fd7, 0d400921FB54442EEA;
	cvt.rn.f32.f64 	%f3, %fd8;
	mul.wide.s32 	%rd118, %r4, 24;
	add.s64 	%rd119, %rd117, %rd118;
	ld.global.f32 	%f4, [%rd119];
	ld.global.f32 	%f25, [%rd119+4];
	ld.global.f32 	%f6, [%rd119+8];
	ld.global.f32 	%f7, [%rd119+12];
	ld.global.f32 	%f8, [%rd119+16];
	ld.global.f32 	%f26, [%rd119+20];
	setp.lt.f32 	%p2, %f6, %f20;
	sub.f32 	%f27, %f6, %f20;
	cvt.f64.f32 	%fd9, %f27;
	selp.f64 	%fd10, 0d0000000000000000, %fd9, %p2;
	cvt.rzi.u32.f64 	%r5, %fd10;
	add.f32 	%f28, %f20, %f6;
	cvt.f64.f32 	%fd11, %f28;
	cvt.rn.f64.u32 	%fd12, %r96;
	add.f64 	%fd13, %fd12, 0dBFF0000000000000;
	setp.lt.f64 	%p3, %fd13, %fd11;
	selp.f64 	%fd14, %fd13, %fd11, %p3;
	cvt.rzi.u32.f64 	%r6, %fd14;
	setp.lt.f32 	%p4, %f7, %f20;
	sub.f32 	%f29, %f7, %f20;
	cvt.f64.f32 	%fd15, %f29;
	selp.f64 	%fd16, 0d0000000000000000, %fd15, %p4;
	cvt.rzi.u32.f64 	%r7, %fd16;
	add.f32 	%f30, %f20, %f7;
	cvt.f64.f32 	%fd17, %f30;
	cvt.rn.f64.u32 	%fd18, %r97;
	add.f64 	%fd19, %fd18, 0dBFF0000000000000;
	setp.lt.f64 	%p5, %fd19, %fd17;
	selp.f64 	%fd20, %fd19, %fd17, %p5;
	cvt.rzi.u32.f64 	%r8, %fd20;
	setp.lt.f32 	%p6, %f8, %f20;
	sub.f32 	%f31, %f8, %f20;
	cvt.f64.f32 	%fd21, %f31;
	selp.f64 	%fd22, 0d0000000000000000, %fd21, %p6;
	cvt.rzi.u32.f64 	%r236, %fd22;
	add.f32 	%f32, %f20, %f8;
	cvt.f64.f32 	%fd23, %f32;
	cvt.rn.f64.u32 	%fd24, %r98;
	add.f64 	%fd25, %fd24, 0dBFF0000000000000;
	setp.lt.f64 	%p7, %fd25, %fd23;
	selp.f64 	%fd26, %fd25, %fd23, %p7;
	cvt.rzi.u32.f64 	%r10, %fd26;
	setp.eq.f32 	%p8, %f4, 0f00000000;
	setp.eq.f32 	%p9, %f25, 0f00000000;
	and.pred  	%p10, %p8, %p9;
	setp.eq.f32 	%p11, %f26, 0f00000000;
	mov.b64 	%rd197, 0;
	or.pred  	%p12, %p10, %p11;
	mov.u64 	%rd193, %rd197;
	mov.u64 	%rd213, %rd197;
	@%p12 bra 	$L__BB0_65;
	setp.gt.u32 	%p13, %r236, %r10;
	@%p13 bra 	$L__BB0_15;
	add.s32 	%r106, %r236, 1;
	add.s32 	%r107, %r10, 1;
	max.u32 	%r108, %r106, %r107;
	sub.s32 	%r11, %r108, %r236;
	and.b32  	%r12, %r11, 15;
	sub.s32 	%r109, %r236, %r108;
	setp.gt.u32 	%p14, %r109, -16;
	mov.u64 	%rd158, %rd188;
	mov.u32 	%r219, %r236;
	@%p14 bra 	$L__BB0_6;
	mov.b32 	%r220, 0;
	mov.u64 	%rd158, %rd188;
	mov.u32 	%r219, %r236;
$L__BB0_5:
	.pragma "nounroll";
	cvt.rn.f32.s32 	%f33, %r219;
	sub.f32 	%f34, %f8, %f33;
	mul.f32 	%f35, %f34, %f34;
	add.s32 	%r111, %r219, 1;
	cvt.rn.f32.s32 	%f36, %r111;
	sub.f32 	%f37, %f8, %f36;
	mul.f32 	%f38, %f37, %f37;
	add.s32 	%r112, %r219, 2;
	cvt.rn.f32.s32 	%f39, %r112;
	sub.f32 	%f40, %f8, %f39;
	mul.f32 	%f41, %f40, %f40;
	add.s32 	%r113, %r219, 3;
	cvt.rn.f32.s32 	%f42, %r113;
	sub.f32 	%f43, %f8, %f42;
	mul.f32 	%f44, %f43, %f43;
	st.local.v4.f32 	[%rd158], {%f35, %f38, %f41, %f44};
	add.s32 	%r114, %r219, 4;
	cvt.rn.f32.s32 	%f45, %r114;
	sub.f32 	%f46, %f8, %f45;
	mul.f32 	%f47, %f46, %f46;
	add.s32 	%r115, %r219, 5;
	cvt.rn.f32.s32 	%f48, %r115;
	sub.f32 	%f49, %f8, %f48;
	mul.f32 	%f50, %f49, %f49;
	add.s32 	%r116, %r219, 6;
	cvt.rn.f32.s32 	%f51, %r116;
	sub.f32 	%f52, %f8, %f51;
	mul.f32 	%f53, %f52, %f52;
	add.s32 	%r117, %r219, 7;
	cvt.rn.f32.s32 	%f54, %r117;
	sub.f32 	%f55, %f8, %f54;
	mul.f32 	%f56, %f55, %f55;
	st.local.v4.f32 	[%rd158+16], {%f47, %f50, %f53, %f56};
	add.s32 	%r118, %r219, 8;
	cvt.rn.f32.s32 	%f57, %r118;
	sub.f32 	%f58, %f8, %f57;
	mul.f32 	%f59, %f58, %f58;
	add.s32 	%r119, %r219, 9;
	cvt.rn.f32.s32 	%f60, %r119;
	sub.f32 	%f61, %f8, %f60;
	mul.f32 	%f62, %f61, %f61;
	add.s32 	%r120, %r219, 10;
	cvt.rn.f32.s32 	%f63, %r120;
	sub.f32 	%f64, %f8, %f63;
	mul.f32 	%f65, %f64, %f64;
	add.s32 	%r121, %r219, 11;
	cvt.rn.f32.s32 	%f66, %r121;
	sub.f32 	%f67, %f8, %f66;
	mul.f32 	%f68, %f67, %f67;
	st.local.v4.f32 	[%rd158+32], {%f59, %f62, %f65, %f68};
	add.s32 	%r122, %r219, 12;
	cvt.rn.f32.s32 	%f69, %r122;
	sub.f32 	%f70, %f8, %f69;
	mul.f32 	%f71, %f70, %f70;
	add.s32 	%r123, %r219, 13;
	cvt.rn.f32.s32 	%f72, %r123;
	sub.f32 	%f73, %f8, %f72;
	mul.f32 	%f74, %f73, %f73;
	add.s32 	%r124, %r219, 14;
	cvt.rn.f32.s32 	%f75, %r124;
	sub.f32 	%f76, %f8, %f75;
	mul.f32 	%f77, %f76, %f76;
	add.s32 	%r125, %r219, 15;
	cvt.rn.f32.s32 	%f78, %r125;
	sub.f32 	%f79, %f8, %f78;
	mul.f32 	%f80, %f79, %f79;
	st.local.v4.f32 	[%rd158+48], {%f71, %f74, %f77, %f80};
	add.s32 	%r219, %r219, 16;
	add.s64 	%rd158, %rd158, 64;
	add.s32 	%r220, %r220, 16;
	and.b32  	%r126, %r11, -16;
	setp.eq.s32 	%p15, %r220, %r126;
	@%p15 bra 	$L__BB0_6;
	bra.uni 	$L__BB0_5;
$L__BB0_6:
	setp.eq.s32 	%p16, %r12, 0;
	@%p16 bra 	$L__BB0_15;
	and.b32  	%r14, %r11, 7;
	setp.lt.u32 	%p17, %r12, 8;
	@%p17 bra 	$L__BB0_9;
	cvt.rn.f32.s32 	%f81, %r219;
	sub.f32 	%f82, %f8, %f81;
	mul.f32 	%f83, %f82, %f82;
	add.s32 	%r127, %r219, 1;
	cvt.rn.f32.s32 	%f84, %r127;
	sub.f32 	%f85, %f8, %f84;
	mul.f32 	%f86, %f85, %f85;
	add.s32 	%r128, %r219, 2;
	cvt.rn.f32.s32 	%f87, %r128;
	sub.f32 	%f88, %f8, %f87;
	mul.f32 	%f89, %f88, %f88;
	add.s32 	%r129, %r219, 3;
	cvt.rn.f32.s32 	%f90, %r129;
	sub.f32 	%f91, %f8, %f90;
	mul.f32 	%f92, %f91, %f91;
	st.local.v4.f32 	[%rd158], {%f83, %f86, %f89, %f92};
	add.s32 	%r130, %r219, 4;
	cvt.rn.f32.s32 	%f93, %r130;
	sub.f32 	%f94, %f8, %f93;
	mul.f32 	%f95, %f94, %f94;
	add.s32 	%r131, %r219, 5;
	cvt.rn.f32.s32 	%f96, %r131;
	sub.f32 	%f97, %f8, %f96;
	mul.f32 	%f98, %f97, %f97;
	add.s32 	%r132, %r219, 6;
	cvt.rn.f32.s32 	%f99, %r132;
	sub.f32 	%f100, %f8, %f99;
	mul.f32 	%f101, %f100, %f100;
	add.s32 	%r133, %r219, 7;
	cvt.rn.f32.s32 	%f102, %r133;
	sub.f32 	%f103, %f8, %f102;
	mul.f32 	%f104, %f103, %f103;
	st.local.v4.f32 	[%rd158+16], {%f95, %f98, %f101, %f104};
	add.s32 	%r219, %r219, 8;
	add.s64 	%rd158, %rd158, 32;
$L__BB0_9:
	setp.eq.s32 	%p18, %r14, 0;
	@%p18 bra 	$L__BB0_15;
	and.b32  	%r17, %r11, 3;
	setp.lt.u32 	%p19, %r14, 4;
	@%p19 bra 	$L__BB0_12;
	cvt.rn.f32.s32 	%f105, %r219;
	sub.f32 	%f106, %f8, %f105;
	mul.f32 	%f107, %f106, %f106;
	add.s32 	%r134, %r219, 1;
	cvt.rn.f32.s32 	%f108, %r134;
	sub.f32 	%f109, %f8, %f108;
	mul.f32 	%f110, %f109, %f109;
	add.s32 	%r135, %r219, 2;
	cvt.rn.f32.s32 	%f111, %r135;
	sub.f32 	%f112, %f8, %f111;
	mul.f32 	%f113, %f112, %f112;
	add.s32 	%r136, %r219, 3;
	cvt.rn.f32.s32 	%f114, %r136;
	sub.f32 	%f115, %f8, %f114;
	mul.f32 	%f116, %f115, %f115;
	st.local.v4.f32 	[%rd158], {%f107, %f110, %f113, %f116};
	add.s32 	%r219, %r219, 4;
	add.s64 	%rd158, %rd158, 16;
$L__BB0_12:
	setp.eq.s32 	%p20, %r17, 0;
	@%p20 bra 	$L__BB0_15;
	mov.b32 	%r218, 0;
$L__BB0_14:
	.pragma "nounroll";
	cvt.rn.f32.s32 	%f117, %r219;
	sub.f32 	%f118, %f8, %f117;
	mul.f32 	%f119, %f118, %f118;
	st.local.f32 	[%rd158], %f119;
	add.s32 	%r219, %r219, 1;
	add.s64 	%rd158, %rd158, 4;
	add.s32 	%r218, %r218, 1;
	setp.ne.s32 	%p21, %r218, %r17;
	@%p21 bra 	$L__BB0_14;
$L__BB0_15:
	setp.gt.u32 	%p22, %r5, %r6;
	@%p22 bra 	$L__BB0_29;
	add.u64 	%rd163, %SP, 0;
	add.s64 	%rd160, %rd163, 32;
	add.s32 	%r138, %r5, 1;
	add.s32 	%r139, %r6, 1;
	max.u32 	%r140, %r138, %r139;
	sub.s32 	%r24, %r140, %r5;
	sub.s32 	%r141, %r5, %r140;
	setp.gt.u32 	%p23, %r141, -16;
	mov.u32 	%r222, %r5;
	@%p23 bra 	$L__BB0_20;
	mov.b32 	%r227, 0;
	add.u64 	%rd170, %SP, 0;
	and.b32  	%r158, %r24, -16;
	mov.u32 	%r222, %r5;
$L__BB0_18:
	.pragma "nounroll";
	mov.u64 	%rd35, %rd170;
	cvt.rn.f32.s32 	%f120, %r222;
	sub.f32 	%f121, %f6, %f120;
	mul.f32 	%f122, %f121, %f121;
	add.s32 	%r143, %r222, 1;
	cvt.rn.f32.s32 	%f123, %r143;
	sub.f32 	%f124, %f6, %f123;
	mul.f32 	%f125, %f124, %f124;
	add.s32 	%r144, %r222, 2;
	cvt.rn.f32.s32 	%f126, %r144;
	sub.f32 	%f127, %f6, %f126;
	mul.f32 	%f128, %f127, %f127;
	add.s32 	%r145, %r222, 3;
	cvt.rn.f32.s32 	%f129, %r145;
	sub.f32 	%f130, %f6, %f129;
	mul.f32 	%f131, %f130, %f130;
	st.local.v4.f32 	[%rd162], {%f122, %f125, %f128, %f131};
	add.s32 	%r146, %r222, 4;
	cvt.rn.f32.s32 	%f132, %r146;
	sub.f32 	%f133, %f6, %f132;
	mul.f32 	%f134, %f133, %f133;
	add.s32 	%r147, %r222, 5;
	cvt.rn.f32.s32 	%f135, %r147;
	sub.f32 	%f136, %f6, %f135;
	mul.f32 	%f137, %f136, %f136;
	add.s32 	%r148, %r222, 6;
	cvt.rn.f32.s32 	%f138, %r148;
	sub.f32 	%f139, %f6, %f138;
	mul.f32 	%f140, %f139, %f139;
	add.s32 	%r149, %r222, 7;
	cvt.rn.f32.s32 	%f141, %r149;
	sub.f32 	%f142, %f6, %f141;
	mul.f32 	%f143, %f142, %f142;
	st.local.v4.f32 	[%rd162+16], {%f134, %f137, %f140, %f143};
	add.s32 	%r150, %r222, 8;
	cvt.rn.f32.s32 	%f144, %r150;
	sub.f32 	%f145, %f6, %f144;
	mul.f32 	%f146, %f145, %f145;
	add.s32 	%r151, %r222, 9;
	cvt.rn.f32.s32 	%f147, %r151;
	sub.f32 	%f148, %f6, %f147;
	mul.f32 	%f149, %f148, %f148;
	add.s32 	%r152, %r222, 10;
	cvt.rn.f32.s32 	%f150, %r152;
	sub.f32 	%f151, %f6, %f150;
	mul.f32 	%f152, %f151, %f151;
	add.s32 	%r153, %r222, 11;
	cvt.rn.f32.s32 	%f153, %r153;
	sub.f32 	%f154, %f6, %f153;
	mul.f32 	%f155, %f154, %f154;
	st.local.v4.f32 	[%rd162+32], {%f146, %f149, %f152, %f155};
	add.s32 	%r154, %r222, 12;
	cvt.rn.f32.s32 	%f156, %r154;
	sub.f32 	%f157, %f6, %f156;
	mul.f32 	%f158, %f157, %f157;
	add.s32 	%r155, %r222, 13;
	cvt.rn.f32.s32 	%f159, %r155;
	sub.f32 	%f160, %f6, %f159;
	mul.f32 	%f161, %f160, %f160;
	add.s32 	%r156, %r222, 14;
	cvt.rn.f32.s32 	%f162, %r156;
	sub.f32 	%f163, %f6, %f162;
	mul.f32 	%f164, %f163, %f163;
	add.s32 	%r157, %r222, 15;
	cvt.rn.f32.s32 	%f165, %r157;
	sub.f32 	%f166, %f6, %f165;
	mul.f32 	%f167, %f166, %f166;
	st.local.v4.f32 	[%rd162+48], {%f158, %f161, %f164, %f167};
	add.s32 	%r222, %r222, 16;
	add.s64 	%rd162, %rd162, 64;
	add.s64 	%rd170, %rd35, 64;
	add.s32 	%r227, %r227, 16;
	setp.eq.s32 	%p24, %r227, %r158;
	@%p24 bra 	$L__BB0_19;
	bra.uni 	$L__BB0_18;
$L__BB0_19:
	add.s64 	%rd160, %rd35, 96;
	mov.u64 	%rd163, %rd170;
$L__BB0_20:
	and.b32  	%r159, %r24, 15;
	setp.eq.s32 	%p25, %r159, 0;
	@%p25 bra 	$L__BB0_29;
	and.b32  	%r30, %r24, 7;
	setp.lt.u32 	%p26, %r159, 8;
	@%p26 bra 	$L__BB0_23;
	cvt.rn.f32.s32 	%f168, %r222;
	sub.f32 	%f169, %f6, %f168;
	mul.f32 	%f170, %f169, %f169;
	add.s32 	%r161, %r222, 1;
	cvt.rn.f32.s32 	%f171, %r161;
	sub.f32 	%f172, %f6, %f171;
	mul.f32 	%f173, %f172, %f172;
	add.s32 	%r162, %r222, 2;
	cvt.rn.f32.s32 	%f174, %r162;
	sub.f32 	%f175, %f6, %f174;
	mul.f32 	%f176, %f175, %f175;
	add.s32 	%r163, %r222, 3;
	cvt.rn.f32.s32 	%f177, %r163;
	sub.f32 	%f178, %f6, %f177;
	mul.f32 	%f179, %f178, %f178;
	st.local.v4.f32 	[%rd162], {%f170, %f173, %f176, %f179};
	add.s32 	%r164, %r222, 4;
	cvt.rn.f32.s32 	%f180, %r164;
	sub.f32 	%f181, %f6, %f180;
	mul.f32 	%f182, %f181, %f181;
	add.s32 	%r165, %r222, 5;
	cvt.rn.f32.s32 	%f183, %r165;
	sub.f32 	%f184, %f6, %f183;
	mul.f32 	%f185, %f184, %f184;
	add.s32 	%r166, %r222, 6;
	cvt.rn.f32.s32 	%f186, %r166;
	sub.f32 	%f187, %f6, %f186;
	mul.f32 	%f188, %f187, %f187;
	add.s32 	%r167, %r222, 7;
	cvt.rn.f32.s32 	%f189, %r167;
	sub.f32 	%f190, %f6, %f189;
	mul.f32 	%f191, %f190, %f190;
	st.local.v4.f32 	[%rd162+16], {%f182, %f185, %f188, %f191};
	add.s32 	%r222, %r222, 8;
	add.s64 	%rd162, %rd162, 32;
	mov.u64 	%rd163, %rd160;
$L__BB0_23:
	setp.eq.s32 	%p27, %r30, 0;
	mov.u64 	%rd170, %rd160;
	@%p27 bra 	$L__BB0_29;
	and.b32  	%r33, %r24, 3;
	setp.lt.u32 	%p28, %r30, 4;
	@%p28 bra 	$L__BB0_26;
	cvt.rn.f32.s32 	%f192, %r222;
	sub.f32 	%f193, %f6, %f192;
	mul.f32 	%f194, %f193, %f193;
	add.s32 	%r168, %r222, 1;
	cvt.rn.f32.s32 	%f195, %r168;
	sub.f32 	%f196, %f6, %f195;
	mul.f32 	%f197, %f196, %f196;
	add.s32 	%r169, %r222, 2;
	cvt.rn.f32.s32 	%f198, %r169;
	sub.f32 	%f199, %f6, %f198;
	mul.f32 	%f200, %f199, %f199;
	add.s32 	%r170, %r222, 3;
	cvt.rn.f32.s32 	%f201, %r170;
	sub.f32 	%f202, %f6, %f201;
	mul.f32 	%f203, %f202, %f202;
	st.local.v4.f32 	[%rd162], {%f194, %f197, %f200, %f203};
	add.s32 	%r222, %r222, 4;
	add.s64 	%rd162, %rd162, 16;
	add.s64 	%rd170, %rd163, 16;
	mov.u64 	%rd163, %rd170;
$L__BB0_26:
	setp.eq.s32 	%p29, %r33, 0;
	@%p29 bra 	$L__BB0_29;
	mov.b32 	%r225, 0;
	mov.u64 	%rd170, %rd163;
$L__BB0_28:
	.pragma "nounroll";
	cvt.rn.f32.s32 	%f204, %r222;
	sub.f32 	%f205, %f6, %f204;
	mul.f32 	%f206, %f205, %f205;
	st.local.f32 	[%rd162], %f206;
	add.s32 	%r222, %r222, 1;
	add.s64 	%rd162, %rd162, 4;
	add.s64 	%rd170, %rd170, 4;
	add.s32 	%r225, %r225, 1;
	setp.ne.s32 	%p30, %r225, %r33;
	@%p30 bra 	$L__BB0_28;
$L__BB0_29:
	setp.gt.u32 	%p31, %r7, %r8;
	@%p31 bra 	$L__BB0_43;
	add.u64 	%rd179, %SP, 400;
	add.s64 	%rd176, %rd179, 32;
	add.s32 	%r172, %r7, 1;
	add.s32 	%r173, %r8, 1;
	max.u32 	%r174, %r172, %r173;
	sub.s32 	%r40, %r174, %r7;
	and.b32  	%r41, %r40, 15;
	sub.s32 	%r175, %r7, %r174;
	setp.gt.u32 	%p32, %r175, -16;
	mov.u32 	%r231, %r7;
	@%p32 bra 	$L__BB0_34;
	and.b32  	%r42, %r40, -16;
	mov.b32 	%r229, 0;
	add.u64 	%rd186, %SP, 400;
	mov.u32 	%r231, %r7;
$L__BB0_32:
	.pragma "nounroll";
	mov.u64 	%rd39, %rd186;
	cvt.rn.f32.s32 	%f207, %r231;
	sub.f32 	%f208, %f7, %f207;
	mul.f32 	%f209, %f208, %f208;
	add.s32 	%r177, %r231, 1;
	cvt.rn.f32.s32 	%f210, %r177;
	sub.f32 	%f211, %f7, %f210;
	mul.f32 	%f212, %f211, %f211;
	add.s32 	%r178, %r231, 2;
	cvt.rn.f32.s32 	%f213, %r178;
	sub.f32 	%f214, %f7, %f213;
	mul.f32 	%f215, %f214, %f214;
	add.s32 	%r179, %r231, 3;
	cvt.rn.f32.s32 	%f216, %r179;
	sub.f32 	%f217, %f7, %f216;
	mul.f32 	%f218, %f217, %f217;
	st.local.v4.f32 	[%rd178], {%f209, %f212, %f215, %f218};
	add.s32 	%r180, %r231, 4;
	cvt.rn.f32.s32 	%f219, %r180;
	sub.f32 	%f220, %f7, %f219;
	mul.f32 	%f221, %f220, %f220;
	add.s32 	%r181, %r231, 5;
	cvt.rn.f32.s32 	%f222, %r181;
	sub.f32 	%f223, %f7, %f222;
	mul.f32 	%f224, %f223, %f223;
	add.s32 	%r182, %r231, 6;
	cvt.rn.f32.s32 	%f225, %r182;
	sub.f32 	%f226, %f7, %f225;
	mul.f32 	%f227, %f226, %f226;
	add.s32 	%r183, %r231, 7;
	cvt.rn.f32.s32 	%f228, %r183;
	sub.f32 	%f229, %f7, %f228;
	mul.f32 	%f230, %f229, %f229;
	st.local.v4.f32 	[%rd178+16], {%f221, %f224, %f227, %f230};
	add.s32 	%r184, %r231, 8;
	cvt.rn.f32.s32 	%f231, %r184;
	sub.f32 	%f232, %f7, %f231;
	mul.f32 	%f233, %f232, %f232;
	add.s32 	%r185, %r231, 9;
	cvt.rn.f32.s32 	%f234, %r185;
	sub.f32 	%f235, %f7, %f234;
	mul.f32 	%f236, %f235, %f235;
	add.s32 	%r186, %r231, 10;
	cvt.rn.f32.s32 	%f237, %r186;
	sub.f32 	%f238, %f7, %f237;
	mul.f32 	%f239, %f238, %f238;
	add.s32 	%r187, %r231, 11;
	cvt.rn.f32.s32 	%f240, %r187;
	sub.f32 	%f241, %f7, %f240;
	mul.f32 	%f242, %f241, %f241;
	st.local.v4.f32 	[%rd178+32], {%f233, %f236, %f239, %f242};
	add.s32 	%r188, %r231, 12;
	cvt.rn.f32.s32 	%f243, %r188;
	sub.f32 	%f244, %f7, %f243;
	mul.f32 	%f245, %f244, %f244;
	add.s32 	%r189, %r231, 13;
	cvt.rn.f32.s32 	%f246, %r189;
	sub.f32 	%f247, %f7, %f246;
	mul.f32 	%f248, %f247, %f247;
	add.s32 	%r190, %r231, 14;
	cvt.rn.f32.s32 	%f249, %r190;
	sub.f32 	%f250, %f7, %f249;
	mul.f32 	%f251, %f250, %f250;
	add.s32 	%r191, %r231, 15;
	cvt.rn.f32.s32 	%f252, %r191;
	sub.f32 	%f253, %f7, %f252;
	mul.f32 	%f254, %f253, %f253;
	st.local.v4.f32 	[%rd178+48], {%f245, %f248, %f251, %f254};
	add.s32 	%r231, %r231, 16;
	add.s64 	%rd178, %rd178, 64;
	add.s64 	%rd186, %rd39, 64;
	add.s32 	%r229, %r229, 16;
	setp.ne.s32 	%p33, %r229, %r42;
	@%p33 bra 	$L__BB0_32;
	add.s64 	%rd176, %rd39, 96;
	mov.u64 	%rd179, %rd186;
$L__BB0_34:
	setp.eq.s32 	%p34, %r41, 0;
	@%p34 bra 	$L__BB0_43;
	and.b32  	%r52, %r40, 7;
	setp.lt.u32 	%p35, %r41, 8;
	@%p35 bra 	$L__BB0_37;
	cvt.rn.f32.s32 	%f255, %r231;
	sub.f32 	%f256, %f7, %f255;
	mul.f32 	%f257, %f256, %f256;
	add.s32 	%r192, %r231, 1;
	cvt.rn.f32.s32 	%f258, %r192;
	sub.f32 	%f259, %f7, %f258;
	mul.f32 	%f260, %f259, %f259;
	add.s32 	%r193, %r231, 2;
	cvt.rn.f32.s32 	%f261, %r193;
	sub.f32 	%f262, %f7, %f261;
	mul.f32 	%f263, %f262, %f262;
	add.s32 	%r194, %r231, 3;
	cvt.rn.f32.s32 	%f264, %r194;
	sub.f32 	%f265, %f7, %f264;
	mul.f32 	%f266, %f265, %f265;
	st.local.v4.f32 	[%rd178], {%f257, %f260, %f263, %f266};
	add.s32 	%r195, %r231, 4;
	cvt.rn.f32.s32 	%f267, %r195;
	sub.f32 	%f268, %f7, %f267;
	mul.f32 	%f269, %f268, %f268;
	add.s32 	%r196, %r231, 5;
	cvt.rn.f32.s32 	%f270, %r196;
	sub.f32 	%f271, %f7, %f270;
	mul.f32 	%f272, %f271, %f271;
	add.s32 	%r197, %r231, 6;
	cvt.rn.f32.s32 	%f273, %r197;
	sub.f32 	%f274, %f7, %f273;
	mul.f32 	%f275, %f274, %f274;
	add.s32 	%r198, %r231, 7;
	cvt.rn.f32.s32 	%f276, %r198;
	sub.f32 	%f277, %f7, %f276;
	mul.f32 	%f278, %f277, %f277;
	st.local.v4.f32 	[%rd178+16], {%f269, %f272, %f275, %f278};
	add.s32 	%r231, %r231, 8;
	add.s64 	%rd178, %rd178, 32;
	mov.u64 	%rd179, %rd176;
$L__BB0_37:
	setp.eq.s32 	%p36, %r52, 0;
	mov.u64 	%rd186, %rd176;
	@%p36 bra 	$L__BB0_43;
	and.b32  	%r55, %r40, 3;
	setp.lt.u32 	%p37, %r52, 4;
	@%p37 bra 	$L__BB0_40;
	cvt.rn.f32.s32 	%f279, %r231;
	sub.f32 	%f280, %f7, %f279;
	mul.f32 	%f281, %f280, %f280;
	add.s32 	%r199, %r231, 1;
	cvt.rn.f32.s32 	%f282, %r199;
	sub.f32 	%f283, %f7, %f282;
	mul.f32 	%f284, %f283, %f283;
	add.s32 	%r200, %r231, 2;
	cvt.rn.f32.s32 	%f285, %r200;
	sub.f32 	%f286, %f7, %f285;
	mul.f32 	%f287, %f286, %f286;
	add.s32 	%r201, %r231, 3;
	cvt.rn.f32.s32 	%f288, %r201;
	sub.f32 	%f289, %f7, %f288;
	mul.f32 	%f290, %f289, %f289;
	st.local.v4.f32 	[%rd178], {%f281, %f284, %f287, %f290};
	add.s32 	%r231, %r231, 4;
	add.s64 	%rd178, %rd178, 16;
	add.s64 	%rd186, %rd179, 16;
	mov.u64 	%rd179, %rd186;
$L__BB0_40:
	setp.eq.s32 	%p38, %r55, 0;
	@%p38 bra 	$L__BB0_43;
	mov.b32 	%r234, 0;
	mov.u64 	%rd186, %rd179;
$L__BB0_42:
	.pragma "nounroll";
	cvt.rn.f32.s32 	%f291, %r231;
	sub.f32 	%f292, %f7, %f291;
	mul.f32 	%f293, %f292, %f292;
	st.local.f32 	[%rd178], %f293;
	add.s32 	%r231, %r231, 1;
	add.s64 	%rd178, %rd178, 4;
	add.s64 	%rd186, %rd186, 4;
	add.s32 	%r234, %r234, 1;
	setp.ne.s32 	%p39, %r234, %r55;
	@%p39 bra 	$L__BB0_42;
$L__BB0_43:
	setp.gt.u32 	%p40, %r236, %r10;
	add.s32 	%r203, %r236, -1;
	mul.lo.s32 	%r62, %r97, %r96;
	mul.lo.s32 	%r235, %r62, %r203;
	add.u64 	%rd213, %SP, 800;
	mov.u64 	%rd197, %rd170;
	mov.u64 	%rd193, %rd186;
	@%p40 bra 	$L__BB0_65;
	setp.eq.s32 	%p41, %r100, 0;
	@%p41 bra 	$L__BB0_55;
	ld.param.u32 	%r213, [_Z15gridding_kernelj10parametersP20ReconstructionSamplePfjP5cmplxS2__param_4];
	ld.param.u64 	%rd153, [_Z15gridding_kernelj10parametersP20ReconstructionSamplePfjP5cmplxS2__param_3];
	cvta.to.global.u64 	%rd61, %rd153;
	cvt.rn.f32.s32 	%f10, %r213;
	add.u64 	%rd213, %SP, 800;
	add.u64 	%rd132, %SP, 400;
	add.s32 	%r204, %r7, -1;
	mul.lo.s32 	%r81, %r204, %r96;
	mov.u64 	%rd193, %rd186;
	mov.u64 	%rd197, %rd170;
$L__BB0_46:
	setp.gt.u32 	%p42, %r7, %r8;
	add.s32 	%r235, %r235, %r62;
	ld.local.f32 	%f294, [%rd188];
	setp.geu.f32 	%p43, %f294, %f1;
	or.pred  	%p44, %p43, %p42;
	selp.b64 	%rd193, %rd193, %rd132, %p43;
	@%p44 bra 	$L__BB0_54;
	add.u64 	%rd193, %SP, 400;
	cvta.to.local.u64 	%rd204, %rd193;
	mov.u32 	%r243, %r81;
	mov.u32 	%r244, %r7;
$L__BB0_48:
	setp.gt.u32 	%p45, %r5, %r6;
	add.s32 	%r243, %r243, %r96;
	ld.local.f32 	%f295, [%rd188];
	ld.local.f32 	%f296, [%rd204];
	add.f32 	%f13, %f295, %f296;
	setp.geu.f32 	%p46, %f13, %f1;
	or.pred  	%p47, %p46, %p45;
	add.u64 	%rd134, %SP, 0;
	selp.b64 	%rd197, %rd197, %rd134, %p46;
	@%p47 bra 	$L__BB0_53;
	add.u64 	%rd197, %SP, 0;
	cvta.to.local.u64 	%rd207, %rd197;
	mov.u32 	%r245, %r5;
$L__BB0_50:
	ld.local.f32 	%f297, [%rd207];
	add.f32 	%f14, %f13, %f297;
	setp.geu.f32 	%p48, %f14, %f1;
	@%p48 bra 	$L__BB0_52;
	add.s32 	%r205, %r243, %r235;
	add.s32 	%r206, %r205, %r245;
	mul.f32 	%f298, %f14, %f10;
	mul.f32 	%f299, %f2, %f298;
	cvt.rzi.u32.f32 	%r207, %f299;
	cvt.rn.f32.u32 	%f300, %r207;
	div.rn.f32 	%f301, %f300, %f2;
	mul.wide.u32 	%rd136, %r207, 4;
	add.s64 	%rd137, %rd61, %rd136;
	ld.global.f32 	%f302, [%rd137];
	sub.f32 	%f303, %f298, %f301;
	add.s32 	%r208, %r207, 1;
	mul.wide.u32 	%rd138, %r208, 4;
	add.s64 	%rd139, %rd61, %rd138;
	ld.global.f32 	%f304, [%rd139];
	sub.f32 	%f305, %f304, %f302;
	mul.f32 	%f306, %f303, %f305;
	div.rn.f32 	%f307, %f306, %f2;
	add.f32 	%f308, %f302, %f307;
	mul.f32 	%f309, %f26, %f308;
	mul.wide.u32 	%rd140, %r206, 8;
	add.s64 	%rd141, %rd2, %rd140;
	mul.f32 	%f310, %f4, %f309;
	atom.global.add.f32 	%f311, [%rd141], %f310;
	mul.f32 	%f312, %f25, %f309;
	atom.global.add.f32 	%f313, [%rd141+4], %f312;
	mul.wide.u32 	%rd142, %r206, 4;
	add.s64 	%rd143, %rd1, %rd142;
	atom.global.add.f32 	%f314, [%rd143], 0f3F800000;
$L__BB0_52:
	add.s32 	%r245, %r245, 1;
	add.s64 	%rd207, %rd207, 4;
	add.s64 	%rd197, %rd197, 4;
	setp.le.u32 	%p49, %r245, %r6;
	@%p49 bra 	$L__BB0_50;
$L__BB0_53:
	add.s32 	%r244, %r244, 1;
	add.s64 	%rd204, %rd204, 4;
	add.s64 	%rd193, %rd193, 4;
	setp.le.u32 	%p50, %r244, %r8;
	@%p50 bra 	$L__BB0_48;
$L__BB0_54:
	add.s32 	%r236, %r236, 1;
	add.s64 	%rd188, %rd188, 4;
	add.s64 	%rd213, %rd213, 4;
	setp.le.u32 	%p51, %r236, %r10;
	@%p51 bra 	$L__BB0_46;
	bra.uni 	$L__BB0_65;
$L__BB0_55:
	cvt.f64.f32 	%fd1, %f3;
	add.u64 	%rd213, %SP, 800;
	add.u64 	%rd145, %SP, 400;
	add.s32 	%r209, %r7, -1;
	mul.lo.s32 	%r66, %r209, %r96;
	mov.u64 	%rd193, %rd186;
	mov.u64 	%rd197, %rd170;
$L__BB0_56:
	setp.gt.u32 	%p52, %r7, %r8;
	ld.local.f32 	%f315, [%rd188];
	setp.geu.f32 	%p53, %f315, %f1;
	or.pred  	%p54, %p53, %p52;
	selp.b64 	%rd193, %rd193, %rd145, %p53;
	@%p54 bra 	$L__BB0_64;
	add.u64 	%rd193, %SP, 400;
	cvta.to.local.u64 	%rd194, %rd193;
	mov.u32 	%r237, %r66;
	mov.u32 	%r238, %r7;
$L__BB0_58:
	setp.gt.u32 	%p55, %r5, %r6;
	ld.local.f32 	%f316, [%rd188];
	ld.local.f32 	%f317, [%rd194];
	add.f32 	%f11, %f316, %f317;
	setp.geu.f32 	%p56, %f11, %f1;
	or.pred  	%p57, %p56, %p55;
	add.u64 	%rd147, %SP, 0;
	selp.b64 	%rd197, %rd197, %rd147, %p56;
	@%p57 bra 	$L__BB0_63;
	add.u64 	%rd197, %SP, 0;
	cvta.to.local.u64 	%rd198, %rd197;
	mad.lo.s32 	%r210, %r96, %r97, %r96;
	add.s32 	%r211, %r5, %r210;
	add.s32 	%r212, %r211, %r235;
	add.s32 	%r239, %r212, %r237;
	mov.u32 	%r240, %r5;
$L__BB0_60:
	ld.local.f32 	%f318, [%rd198];
	add.f32 	%f12, %f11, %f318;
	setp.geu.f32 	%p58, %f12, %f1;
	@%p58 bra 	$L__BB0_62;
	mul.f32 	%f319, %f2, %f12;
	cvt.f64.f32 	%fd27, %f319;
	mov.f64 	%fd28, 0d3FF0000000000000;
	sub.f64 	%fd29, %fd28, %fd27;
	sqrt.rn.f64 	%fd30, %fd29;
	mul.f64 	%fd31, %fd30, %fd1;
	cvt.rn.f32.f64 	%f320, %fd31;
	mul.f32 	%f321, %f320, %f320;
	fma.rn.f32 	%f322, %f321, 0f19CBA943, 0f1F33C9A6;
	fma.rn.f32 	%f323, %f321, %f322, 0f245D1A51;
	fma.rn.f32 	%f324, %f321, %f323, 0f2943F69C;
	fma.rn.f32 	%f325, %f321, %f324, 0f2E0459D5;
	fma.rn.f32 	%f326, %f321, %f325, 0f3289A1C8;
	fma.rn.f32 	%f327, %f321, %f326, 0f36DBBBE8;
	fma.rn.f32 	%f328, %f321, %f327, 0f3B04C525;
	fma.rn.f32 	%f329, %f321, %f328, 0f3EED1856;
	fma.rn.f32 	%f330, %f321, %f329, 0f4296DE12;
	fma.rn.f32 	%f331, %f321, %f330, 0f4601CFB4;
	fma.rn.f32 	%f332, %f321, %f331, 0f490B90D2;
	fma.rn.f32 	%f333, %f321, %f332, 0f4BA51CAB;
	fma.rn.f32 	%f334, %f321, %f333, 0f4DAA0FB4;
	fma.rn.f32 	%f335, %f321, %f334, 0f4EABB80D;
	add.f32 	%f336, %f321, 0fC5404782;
	fma.rn.f32 	%f337, %f321, %f336, 0f4A542C9D;
	fma.rn.f32 	%f338, %f321, %f337, 0fCEABB80D;
	neg.f32 	%f339, %f335;
	div.rn.f32 	%f340, %f339, %f338;
	mul.f32 	%f341, %f26, %f340;
	mul.wide.u32 	%rd149, %r239, 8;
	add.s64 	%rd150, %rd2, %rd149;
	mul.f32 	%f342, %f4, %f341;
	atom.global.add.f32 	%f343, [%rd150], %f342;
	mul.f32 	%f344, %f25, %f341;
	atom.global.add.f32 	%f345, [%rd150+4], %f344;
	mul.wide.u32 	%rd151, %r239, 4;
	add.s64 	%rd152, %rd1, %rd151;
	atom.global.add.f32 	%f346, [%rd152], 0f3F800000;
$L__BB0_62:
	add.s32 	%r240, %r240, 1;
	add.s64 	%rd198, %rd198, 4;
	add.s64 	%rd197, %rd197, 4;
	add.s32 	%r239, %r239, 1;
	setp.gt.u32 	%p59, %r240, %r6;
	@%p59 bra 	$L__BB0_63;
	bra.uni 	$L__BB0_60;
$L__BB0_63:
	add.s32 	%r238, %r238, 1;
	add.s64 	%rd194, %rd194, 4;
	add.s64 	%rd193, %rd193, 4;
	setp.gt.u32 	%p60, %r238, %r8;
	add.s32 	%r237, %r237, %r96;
	@%p60 bra 	$L__BB0_64;
	bra.uni 	$L__BB0_58;
$L__BB0_64:
	add.s32 	%r236, %r236, 1;
	add.s64 	%rd188, %rd188, 4;
	add.s64 	%rd213, %rd213, 4;
	setp.gt.u32 	%p61, %r236, %r10;
	add.s32 	%r235, %r235, %r62;
	@%p61 bra 	$L__BB0_65;
	bra.uni 	$L__BB0_56;
$L__BB0_65:
	{ // callseq 0, 0
	.param .b64 param0;
	st.param.b64 	[param0], %rd197;
	call.uni 
	free, 
	(
	param0
	);
	} // callseq 0
	{ // callseq 1, 0
	.param .b64 param0;
	st.param.b64 	[param0], %rd193;
	call.uni 
	free, 
	(
	param0
	);
	} // callseq 1
	{ // callseq 2, 0
	.param .b64 param0;
	st.param.b64 	[param0], %rd213;
	call.uni 
	free, 
	(
	param0
	);
	} // callseq 2
$L__BB0_66:
	ret;

}


// ===== COMPILED SASS (sm_100) =====

	.target	sm_100

	.elftype	@"ET_EXEC"


//--------------------- .note.nv.tkinfo           --------------------------
	.section	.note.nv.tkinfo,"",@"SHT_NOTE"
	.sectionflags	@"SHF_NOTE_NV_TKINFO"
	.tkinfo
        /*0018*/ 	.word	0x00000002
        /*0030*/ 	.string	""
        /*0030*/ 	.string	"ptxas"
        /*0030*/ 	.string	"Cuda compilation tools, release 13.0, V13.0.88"
        /*0030*/ 	.string	"Build cuda_13.0.r13.0/compiler.36424714_0"
        /*0030*/ 	.string	"-arch sm_100 -m 64 "



//--------------------- .note.nv.cuinfo           --------------------------
	.section	.note.nv.cuinfo,"",@"SHT_NOTE"
	.sectionflags	@"SHF_NOTE_NV_CUINFO"
        /*0018*/ 	.short	0x0002
        /*001a*/ 	.short	0x0064
        /*001c*/ 	.short	0x0082
	.zero		2


//--------------------- .nv.info                  --------------------------
	.section	.nv.info,"",@"SHT_CUDA_INFO"
	.align	4


	//----- nvinfo : EIATTR_REGCOUNT
	.align		4
        /*0000*/ 	.byte	0x04, 0x2f
        /*0002*/ 	.short	(.L_1 - .L_0)
	.align		4
.L_0:
        /*0004*/ 	.word	index@(_Z15gridding_kernelj10parametersP20ReconstructionSamplePfjP5cmplxS2_)
        /*0008*/ 	.word	0x00000041


	//----- nvinfo : EIATTR_FRAME_SIZE
	.align		4
.L_1:
        /*000c*/ 	.byte	0x04, 0x11
        /*000e*/ 	.short	(.L_3 - .L_2)
	.align		4
.L_2:
        /*0010*/ 	.word	index@($__internal_2_$__cuda_sm3x_div_rn_noftz_f32_slowpath)
        /*0014*/ 	.word	0x000004b0


	//----- nvinfo : EIATTR_FRAME_SIZE
	.align		4
.L_3:
        /*0018*/ 	.byte	0x04, 0x11
        /*001a*/ 	.short	(.L_5 - .L_4)
	.align		4
.L_4:
        /*001c*/ 	.word	index@($__internal_1_$__cuda_sm20_rcp_rn_f32_slowpath)
        /*0020*/ 	.word	0x000004b0


	//----- nvinfo : EIATTR_FRAME_SIZE
	.align		4
.L_5:
        /*0024*/ 	.byte	0x04, 0x11
        /*0026*/ 	.short	(.L_7 - .L_6)
	.align		4
.L_6:
        /*0028*/ 	.word	index@($__internal_0_$__cuda_sm20_dsqrt_rn_f64_mediumpath_v1)
        /*002c*/ 	.word	0x000004b0


	//----- nvinfo : EIATTR_FRAME_SIZE
	.align		4
.L_7:
        /*0030*/ 	.byte	0x04, 0x11
        /*0032*/ 	.short	(.L_9 - .L_8)
	.align		4
.L_8:
        /*0034*/ 	.word	index@(_Z15gridding_kernelj10parametersP20ReconstructionSamplePfjP5cmplxS2_)
        /*0038*/ 	.word	0x000004b0


	//----- nvinfo : EIATTR_MIN_STACK_SIZE
	.align		4
.L_9:
        /*003c*/ 	.byte	0x04, 0x12
        /*003e*/ 	.short	(.L_11 - .L_10)
	.align		4
.L_10:
        /*0040*/ 	.word	index@(_Z15gridding_kernelj10parametersP20ReconstructionSamplePfjP5cmplxS2_)
        /*0044*/ 	.word	0x000004b0
.L_11:


//--------------------- .nv.compat                --------------------------
	.section	.nv.compat,"",@"SHT_CUDA_COMPAT_INFO"
	.align	4
        /*0000*/ 	.byte	0x02, 0x09, 0x00, 0x00, 0x02, 0x02, 0x01, 0x00, 0x02, 0x05, 0x05, 0x00, 0x03, 0x07, 0x01, 0x01
        /*0010*/ 	.byte	0x02, 0x03, 0x00, 0x00, 0x02, 0x06, 0x01, 0x00, 0x04, 0x0b, 0x08, 0x00, 0x01, 0x00, 0x00, 0x00
        /*0020*/ 	.byte	0x00, 0x00, 0x00, 0x00


//--------------------- .nv.info._Z15gridding_kernelj10parametersP20ReconstructionSamplePfjP5cmplxS2_ --------------------------
	.section	.nv.info._Z15gridding_kernelj10parametersP20ReconstructionSamplePfjP5cmplxS2_,"",@"SHT_CUDA_INFO"
	.sectionflags	@""
	.align	4


	//----- nvinfo : EIATTR_CUDA_API_VERSION
	.align		4
        /*0000*/ 	.byte	0x04, 0x37
        /*0002*/ 	.short	(.L_13 - .L_12)
.L_12:
        /*0004*/ 	.word	0x00000082


	//----- nvinfo : EIATTR_KPARAM_INFO
	.align		4
.L_13:
        /*0008*/ 	.byte	0x04, 0x17
        /*000a*/ 	.short	(.L_15 - .L_14)
.L_14:
        /*000c*/ 	.word	0x00000000
        /*0010*/ 	.short	0x0006
        /*0012*/ 	.short	0x0068
        /*0014*/ 	.byte	0x00, 0xf5, 0x21, 0x00


	//----- nvinfo : EIATTR_KPARAM_INFO
	.align		4
.L_15:
        /*0018*/ 	.byte	0x04, 0x17
        /*001a*/ 	.short	(.L_17 - .L_16)
.L_16:
        /*001c*/ 	.word	0x00000000
        /*0020*/ 	.short	0x0005
        /*0022*/ 	.short	0x0060
        /*0024*/ 	.byte	0x00, 0xf5, 0x21, 0x00


	//----- nvinfo : EIATTR_KPARAM_INFO
	.align		4
.L_17:
        /*0028*/ 	.byte	0x04, 0x17
        /*002a*/ 	.short	(.L_19 - .L_18)
.L_18:
        /*002c*/ 	.word	0x00000000
        /*0030*/ 	.short	0x0004
        /*0032*/ 	.short	0x0058
        /*0034*/ 	.byte	0x00, 0xf0, 0x11, 0x00


	//----- nvinfo : EIATTR_KPARAM_INFO
	.align		4
.L_19:
        /*0038*/ 	.byte	0x04, 0x17
        /*003a*/ 	.short	(.L_21 - .L_20)
.L_20:
        /*003c*/ 	.word	0x00000000
        /*0040*/ 	.short	0x0003
        /*0042*/ 	.short	0x0050
        /*0044*/ 	.byte	0x00, 0xf5, 0x21, 0x00


	//----- nvinfo : EIATTR_KPARAM_INFO
	.align		4
.L_21:
        /*0048*/ 	.byte	0x04, 0x17
        /*004a*/ 	.short	(.L_23 - .L_22)
.L_22:
        /*004c*/ 	.word	0x00000000
        /*0050*/ 	.short	0x0002
        /*0052*/ 	.short	0x0048
        /*0054*/ 	.byte	0x00, 0xf5, 0x21, 0x00


	//----- nvinfo : EIATTR_KPARAM_INFO
	.align		4
.L_23:
        /*0058*/ 	.byte	0x04, 0x17
        /*005a*/ 	.short	(.L_25 - .L_24)
.L_24:
        /*005c*/ 	.word	0x00000000
        /*0060*/ 	.short	0x0001
        /*0062*/ 	.short	0x0004
        /*0064*/ 	.byte	0x00, 0xf0, 0x11, 0x01


	//----- nvinfo : EIATTR_KPARAM_INFO
	.align		4
.L_25:
        /*0068*/ 	.byte	0x04, 0x17
        /*006a*/ 	.short	(.L_27 - .L_26)
.L_26:
        /*006c*/ 	.word	0x00000000
        /*0070*/ 	.short	0x0000
        /*0072*/ 	.short	0x0000
        /*0074*/ 	.byte	0x00, 0xf0, 0x11, 0x00


	//----- nvinfo : EIATTR_SPARSE_MMA_MASK
	.align		4
.L_27:
        /*0078*/ 	.byte	0x03, 0x50
        /*007a*/ 	.short	0x0000


	//----- nvinfo : EIATTR_MAXREG_COUNT
	.align		4
        /*007c*/ 	.byte	0x03, 0x1b
        /*007e*/ 	.short	0x00ff


	//----- nvinfo : EIATTR_EXTERNS
	.align		4
        /*0080*/ 	.byte	0x04, 0x0f
        /*0082*/ 	.short	(.L_29 - .L_28)


	//   ....[0]....
	.align		4
.L_28:
        /*0084*/ 	.word	index@(free)


	//----- nvinfo : EIATTR_MERCURY_ISA_VERSION
	.align		4
.L_29:
        /*0088*/ 	.byte	0x03, 0x5f
        /*008a*/ 	.short	0x0101


	//----- nvinfo : EIATTR_VRC_CTA_INIT_COUNT
	.align		4
        /*008c*/ 	.byte	0x02, 0x4a
	.zero		1
	.zero		1


	//----- nvinfo : EIATTR_SYSCALL_OFFSETS
	.align		4
        /*0090*/ 	.byte	0x04, 0x46
        /*0092*/ 	.short	(.L_31 - .L_30)


	//   ....[0]....
.L_30:
        /*0094*/ 	.word	0x00003eb0


	//   ....[1]....
        /*0098*/ 	.word	0x00003f00


	//   ....[2]....
        /*009c*/ 	.word	0x00003f50


	//----- nvinfo : EIATTR_EXIT_INSTR_OFFSETS
	.align		4
.L_31:
        /*00a0*/ 	.byte	0x04, 0x1c
        /*00a2*/ 	.short	(.L_33 - .L_32)


	//   ....[0]....
.L_32:
        /*00a4*/ 	.word	0x000000c0


	//   ....[1]....
        /*00a8*/ 	.word	0x00003f60


	//----- nvinfo : EIATTR_CRS_STACK_SIZE
	.align		4
.L_33:
        /*00ac*/ 	.byte	0x04, 0x1e
        /*00ae*/ 	.short	(.L_35 - .L_34)
.L_34:
        /*00b0*/ 	.word	0x00000000


	//----- nvinfo : EIATTR_CBANK_PARAM_SIZE
	.align		4
.L_35:
        /*00b4*/ 	.byte	0x03, 0x19
        /*00b6*/ 	.short	0x0070


	//----- nvinfo : EIATTR_PARAM_CBANK
	.align		4
        /*00b8*/ 	.byte	0x04, 0x0a
        /*00ba*/ 	.short	(.L_37 - .L_36)
	.align		4
.L_36:
        /*00bc*/ 	.word	index@(.nv.constant0._Z15gridding_kernelj10parametersP20ReconstructionSamplePfjP5cmplxS2_)
        /*00c0*/ 	.short	0x0380
        /*00c2*/ 	.short	0x0070


	//----- nvinfo : EIATTR_SW_WAR
	.align		4
.L_37:
        /*00c4*/ 	.byte	0x04, 0x36
        /*00c6*/ 	.short	(.L_39 - .L_38)
.L_38:
        /*00c8*/ 	.word	0x00000008
.L_39:


//--------------------- .nv.callgraph             --------------------------
	.section	.nv.callgraph,"",@"SHT_CUDA_CALLGRAPH"
	.align	4
	.sectionentsize	8
	.align		4
        /*0000*/ 	.word	0x00000000
	.align		4
        /*0004*/ 	.word	0xffffffff
	.align		4
        /*0008*/ 	.word	index@(_Z15gridding_kernelj10parametersP20ReconstructionSamplePfjP5cmplxS2_)
	.align		4
        /*000c*/ 	.word	index@(free)
	.align		4
        /*0010*/ 	.word	0x00000000
	.align		4
        /*0014*/ 	.word	0xfffffffe
	.align		4
        /*0018*/ 	.word	0x00000000
	.align		4
        /*001c*/ 	.word	0xfffffffd
	.align		4
        /*0020*/ 	.word	0x00000000
	.align		4
        /*0024*/ 	.word	0xfffffffc


//--------------------- .nv.constant4             --------------------------
	.section	.nv.constant4,"a",@progbits
	.align	8
	.align		8
.nv.constant4:
        /*0000*/ 	.dword	free


//--------------------- .text._Z15gridding_kernelj10parametersP20ReconstructionSamplePfjP5cmplxS2_ --------------------------
	.section	.text._Z15gridding_kernelj10parametersP20ReconstructionSamplePfjP5cmplxS2_,"ax",@progbits
	.align	128
        .global         _Z15gridding_kernelj10parametersP20ReconstructionSamplePfjP5cmplxS2_
        .type           _Z15gridding_kernelj10parametersP20ReconstructionSamplePfjP5cmplxS2_,@function
        .size           _Z15gridding_kernelj10parametersP20ReconstructionSamplePfjP5cmplxS2_,(.L_x_90 - _Z15gridding_kernelj10parametersP20ReconstructionSamplePfjP5cmplxS2_)
        .other          _Z15gridding_kernelj10parametersP20ReconstructionSamplePfjP5cmplxS2_,@"STO_CUDA_ENTRY STV_DEFAULT"
_Z15gridding_kernelj10parametersP20ReconstructionSamplePfjP5cmplxS2_:
.text._Z15gridding_kernelj10parametersP20ReconstructionSamplePfjP5cmplxS2_:
[----:B------:R-:W0:Y:S01]  /*0000*/  LDC R1, c[0x0][0x37c] ;  /* 0x0000df00ff017b82 */ /* 0x000e220000000800 */
[----:B------:R-:W1:Y:S01]  /*0010*/  S2R R5, SR_CTAID.X ;  /* 0x0000000000057919 */ /* 0x000e620000002500 */
[----:B------:R-:W2:Y:S01]  /*0020*/  LDCU UR5, c[0x0][0x2fc] ;  /* 0x00005f80ff0577ac */ /* 0x000ea20008000800 */
[----:B0-----:R-:W-:Y:S01]  /*0030*/  VIADD R1, R1, 0xfffffb50 ;  /* 0xfffffb5001017836 */ /* 0x001fe20000000000 */
[----:B------:R-:W1:Y:S01]  /*0040*/  S2R R0, SR_TID.X ;  /* 0x0000000000007919 */ /* 0x000e620000002100 */
[----:B------:R-:W1:Y:S01]  /*0050*/  LDCU UR6, c[0x0][0x360] ;  /* 0x00006c00ff0677ac */ /* 0x000e620008000800 */
[----:B------:R-:W0:Y:S01]  /*0060*/  LDCU UR7, c[0x0][0x380] ;  /* 0x00007000ff0777ac */ /* 0x000e220008000800 */
[----:B------:R-:W3:Y:S01]  /*0070*/  LDCU UR4, c[0x0][0x2f8] ;  /* 0x00005f00ff0477ac */ /* 0x000ee20008000800 */
[----:B-1----:R-:W-:Y:S01]  /*0080*/  IMAD R5, R5, UR6, R0 ;  /* 0x0000000605057c24 */ /* 0x002fe2000f8e0200 */
[----:B---3--:R-:W-:-:S04]  /*0090*/  IADD3 R0, P1, PT, R1, UR4, RZ ;  /* 0x0000000401007c10 */ /* 0x008fc8000ff3e0ff */
[----:B0-----:R-:W-:Y:S01]  /*00a0*/  ISETP.GE.U32.AND P0, PT, R5, UR7, PT ;  /* 0x0000000705007c0c */ /* 0x001fe2000bf06070 */
[----:B--2---:R-:W-:-:S12]  /*00b0*/  IMAD.X R2, RZ, RZ, UR5, P1 ;  /* 0x00000005ff027e24 */ /* 0x004fd800088e06ff */
[----:B------:R-:W-:Y:S05]  /*00c0*/  @P0 EXIT ;  /* 0x000000000000094d */ /* 0x000fea0003800000 */
[----:B------:R-:W0:Y:S01]  /*00d0*/  LDC R16, c[0x0][0x3bc] ;  /* 0x0000ef00ff107b82 */ /* 0x000e220000000800 */
[C---:B------:R-:W-:Y:S01]  /*00e0*/  IADD3 R39, P0, PT, R0.reuse, 0x190, RZ ;  /* 0x0000019000277810 */ /* 0x040fe20007f1e0ff */
[----:B------:R-:W-:Y:S01]  /*00f0*/  VIADD R7, R1, 0x320 ;  /* 0x0000032001077836 */ /* 0x000fe20000000000 */
[----:B------:R-:W-:Y:S01]  /*0100*/  IADD3 R40, PT, PT, R0, -UR4, RZ ;  /* 0x8000000400287c10 */ /* 0x000fe2000fffe0ff */
[----:B------:R-:W-:Y:S01]  /*0110*/  IMAD.MOV.U32 R37, RZ, RZ, R0 ;  /* 0x000000ffff257224 */ /* 0x000fe200078e0000 */
[----:B------:R-:W-:Y:S01]  /*0120*/  MOV R36, R2 ;  /* 0x0000000200247202 */ /* 0x000fe20000000f00 */
[----:B------:R-:W-:Y:S02]  /*0130*/  IMAD.X R38, RZ, RZ, R2, P0 ;  /* 0x000000ffff267224 */ /* 0x000fe400000e0602 */
[----:B------:R-:W-:Y:S02]  /*0140*/  VIADD R6, R39, -UR4 ;  /* 0x8000000427067c36 */ /* 0x000fe40008000000 */
[----:B0-----:R-:W-:-:S04]  /*0150*/  FMUL R16, R16, 0.5 ;  /* 0x3f00000010107820 */ /* 0x001fc80000400000 */
[----:B------:R-:W-:-:S05]  /*0160*/  FMUL R3, R16, R16 ;  /* 0x0000001010037220 */ /* 0x000fca0000400000 */
[----:B------:R-:W-:-:S04]  /*0170*/  IADD3 R4, PT, PT, R3, 0x1800000, RZ ;  /* 0x0180000003047810 */ /* 0x000fc80007ffe0ff */
[----:B------:R-:W-:-:S04]  /*0180*/  LOP3.LUT R4, R4, 0x7f800000, RZ, 0xc0, !PT ;  /* 0x7f80000004047812 */ /* 0x000fc800078ec0ff */
[----:B------:R-:W-:-:S13]  /*0190*/  ISETP.GT.U32.AND P0, PT, R4, 0x1ffffff, PT ;  /* 0x01ffffff0400780c */ /* 0x000fda0003f04070 */
[----:B------:R-:W-:Y:S05]  /*01a0*/  @P0 BRA `(.L_x_0) ;  /* 0x0000000000100947 */ /* 0x000fea0003800000 */
[----:B------:R-:W-:-:S07]  /*01b0*/  MOV R13, 0x1d0 ;  /* 0x000001d0000d7802 */ /* 0x000fce0000000f00 */
[----:B------:R-:W-:Y:S05]  /*01c0*/  CALL.REL.NOINC `($__internal_1_$__cuda_sm20_rcp_rn_f32_slowpath) ;  /* 0x0000004000287944 */ /* 0x000fea0003c00000 */
[----:B------:R-:W-:Y:S01]  /*01d0*/  IMAD.MOV.U32 R8, RZ, RZ, R4 ;  /* 0x000000ffff087224 */ /* 0x000fe200078e0004 */
[----:B------:R-:W-:Y:S06]  /*01e0*/  BRA `(.L_x_1) ;  /* 0x0000000000107947 */ /* 0x000fec0003800000 */
.L_x_0:
[----:B------:R-:W0:Y:S02]  /*01f0*/  MUFU.RCP R8, R3 ;  /* 0x0000000300087308 */ /* 0x000e240000001000 */
[----:B0-----:R-:W-:-:S04]  /*0200*/  FFMA R4, R3, R8, -1 ;  /* 0xbf80000003047423 */ /* 0x001fc80000000008 */
[----:B------:R-:W-:-:S04]  /*0210*/  FADD.FTZ R9, -R4, -RZ ;  /* 0x800000ff04097221 */ /* 0x000fc80000010100 */
[----:B------:R-:W-:-:S07]  /*0220*/  FFMA R8, R8, R9, R8 ;  /* 0x0000000908087223 */ /* 0x000fce0000000008 */
.L_x_1:
[----:B------:R-:W0:Y:S02]  /*0230*/  LDC.64 R10, c[0x0][0x3b8] ;  /* 0x0000ee00ff0a7b82 */ /* 0x000e240000000a00 */
[----:B0-----:R-:W-:Y:S01]  /*0240*/  FMUL R21, R10, R10 ;  /* 0x0000000a0a157220 */ /* 0x001fe20000400000 */
[----:B------:R-:W-:-:S03]  /*0250*/  FMUL R4, R11, 4 ;  /* 0x408000000b047820 */ /* 0x000fc60000400000 */
[----:B------:R-:W0:Y:S01]  /*0260*/  MUFU.RCP R10, R21 ;  /* 0x00000015000a7308 */ /* 0x000e220000001000 */
[----:B------:R-:W-:-:S07]  /*0270*/  FMUL R4, R4, R11 ;  /* 0x0000000b04047220 */ /* 0x000fce0000400000 */
[----:B------:R-:W1:Y:S01]  /*0280*/  FCHK P0, R4, R21 ;  /* 0x0000001504007302 */ /* 0x000e620000000000 */
[----:B0-----:R-:W-:-:S04]  /*0290*/  FFMA R9, -R21, R10, 1 ;  /* 0x3f80000015097423 */ /* 0x001fc8000000010a */
[----:B------:R-:W-:-:S04]  /*02a0*/  FFMA R9, R10, R9, R10 ;  /* 0x000000090a097223 */ /* 0x000fc8000000000a */
[----:B------:R-:W-:-:S04]  /*02b0*/  FFMA R10, R4, R9, RZ ;  /* 0x00000009040a7223 */ /* 0x000fc800000000ff */
[----:B------:R-:W-:-:S04]  /*02c0*/  FFMA R11, -R21, R10, R4 ;  /* 0x0000000a150b7223 */ /* 0x000fc80000000104 */
[----:B------:R-:W-:Y:S01]  /*02d0*/  FFMA R9, R9, R11, R10 ;  /* 0x0000000b09097223 */ /* 0x000fe2000000000a */
[----:B-1----:R-:W-:Y:S06]  /*02e0*/  @!P0 BRA `(.L_x_2) ;  /* 0x0000000000108947 */ /* 0x002fec0003800000 */
[----:B------:R-:W-:Y:S01]  /*02f0*/  IMAD.MOV.U32 R14, RZ, RZ, R4 ;  /* 0x000000ffff0e7224 */ /* 0x000fe200078e0004 */
[----:B------:R-:W-:-:S07]  /*0300*/  MOV R20, 0x320 ;  /* 0x0000032000147802 */ /* 0x000fce0000000f00 */
[----:B------:R-:W-:Y:S05]  /*0310*/  CALL.REL.NOINC `($__internal_2_$__cuda_sm3x_div_rn_noftz_f32_slowpath) ;  /* 0x0000004000a47944 */ /* 0x000fea0003c00000 */
[----:B------:R-:W-:-:S07]  /*0320*/  MOV R9, R14 ;  /* 0x0000000e00097202 */ /* 0x000fce0000000f00 */
.L_x_2:
[----:B------:R-:W0:Y:S01]  /*0330*/  LDCU UR4, c[0x0][0x3b8] ;  /* 0x00007700ff0477ac */ /* 0x000e220008000800 */
[----:B------:R-:W-:Y:S01]  /*0340*/  F2F.F64.F32 R10, R9 ;  /* 0x00000009000a7310 */ /* 0x000fe20000201800 */
[----:B------:R-:W-:Y:S01]  /*0350*/  IMAD.MOV.U32 R14, RZ, RZ, 0x0 ;  /* 0x00000000ff0e7424 */ /* 0x000fe200078e00ff */
[----:B------:R-:W-:Y:S01]  /*0360*/  MOV R15, 0x3fd80000 ;  /* 0x3fd80000000f7802 */ /* 0x000fe20000000f00 */
[----:B------:R-:W-:Y:S01]  /*0370*/  UMOV UR5, 0x3fe99999 ;  /* 0x3fe9999900057882 */ /* 0x000fe20000000000 */
[----:B------:R-:W1:Y:S01]  /*0380*/  LDCU.64 UR36, c[0x0][0x358] ;  /* 0x00006b00ff2477ac */ /* 0x000e620008000a00 */
[----:B------:R-:W-:Y:S03]  /*0390*/  BSSY.RECONVERGENT B0, `(.L_x_3) ;  /* 0x000001b000007945 */ /* 0x000fe60003800200 */
[----:B0-----:R-:W0:Y:S01]  /*03a0*/  F2F.F64.F32 R12, UR4 ;  /* 0x00000004000c7d10 */ /* 0x001e220008201800 */
[----:B------:R-:W-:Y:S01]  /*03b0*/  UMOV UR4, 0x9999999a ;  /* 0x9999999a00047882 */ /* 0x000fe20000000000 */
[----:B0-----:R-:W-:-:S08]  /*03c0*/  DADD R12, R12, -0.5 ;  /* 0xbfe000000c0c7429 */ /* 0x001fd00000000000 */
[----:B------:R-:W-:-:S08]  /*03d0*/  DMUL R10, R10, R12 ;  /* 0x0000000c0a0a7228 */ /* 0x000fd00000000000 */
[----:B------:R-:W-:-:S06]  /*03e0*/  DFMA R26, R12, R10, -UR4 ;  /* 0x800000040c1a7e2b */ /* 0x000fcc000800000a */
[----:B------:R-:W0:Y:S04]  /*03f0*/  MUFU.RSQ64H R11, R27 ;  /* 0x0000001b000b7308 */ /* 0x000e280000001c00 */
[----:B------:R-:W-:-:S05]  /*0400*/  VIADD R10, R27, 0xfcb00000 ;  /* 0xfcb000001b0a7836 */ /* 0x000fca0000000000 */
[----:B------:R-:W-:Y:S01]  /*0410*/  ISETP.GE.U32.AND P0, PT, R10, 0x7ca00000, PT ;  /* 0x7ca000000a00780c */ /* 0x000fe20003f06070 */
[----:B0-----:R-:W-:-:S08]  /*0420*/  DMUL R12, R10, R10 ;  /* 0x0000000a0a0c7228 */ /* 0x001fd00000000000 */
[----:B------:R-:W-:-:S08]  /*0430*/  DFMA R12, R26, -R12, 1 ;  /* 0x3ff000001a0c742b */ /* 0x000fd0000000080c */
[----:B------:R-:W-:Y:S02]  /*0440*/  DFMA R14, R12, R14, 0.5 ;  /* 0x3fe000000c0e742b */ /* 0x000fe4000000000e */
[----:B------:R-:W-:-:S08]  /*0450*/  DMUL R12, R10, R12 ;  /* 0x0000000c0a0c7228 */ /* 0x000fd00000000000 */
[----:B------:R-:W-:-:S08]  /*0460*/  DFMA R24, R14, R12, R10 ;  /* 0x0000000c0e18722b */ /* 0x000fd0000000000a */
[----:B------:R-:W-:Y:S02]  /*0470*/  DMUL R46, R26, R24 ;  /* 0x000000181a2e7228 */ /* 0x000fe40000000000 */
[----:B------:R-:W-:Y:S02]  /*0480*/  VIADD R13, R25, 0xfff00000 ;  /* 0xfff00000190d7836 */ /* 0x000fe40000000000 */
[----:B------:R-:W-:-:S04]  /*0490*/  IMAD.MOV.U32 R12, RZ, RZ, R24 ;  /* 0x000000ffff0c7224 */ /* 0x000fc800078e0018 */
[----:B------:R-:W-:-:S08]  /*04a0*/  DFMA R48, R46, -R46, R26 ;  /* 0x8000002e2e30722b */ /* 0x000fd0000000001a */
[----:B------:R-:W-:Y:S01]  /*04b0*/  DFMA R18, R48, R12, R46 ;  /* 0x0000000c3012722b */ /* 0x000fe2000000002e */
[----:B-1----:R-:W-:Y:S10]  /*04c0*/  @!P0 BRA `(.L_x_4) ;  /* 0x00000000001c8947 */ /* 0x002ff40003800000 */
[----:B------:R-:W-:Y:S01]  /*04d0*/  MOV R43, R47 ;  /* 0x0000002f002b7202 */ /* 0x000fe20000000f00 */
[----:B------:R-:W-:Y:S01]  /*04e0*/  IMAD.MOV.U32 R50, RZ, RZ, R10 ;  /* 0x000000ffff327224 */ /* 0x000fe200078e000a */
[----:B------:R-:W-:Y:S01]  /*04f0*/  MOV R14, 0x520 ;  /* 0x00000520000e7802 */ /* 0x000fe20000000f00 */
[----:B------:R-:W-:-:S07]  /*0500*/  IMAD.MOV.U32 R25, RZ, RZ, R13 ;  /* 0x000000ffff197224 */ /* 0x000fce00078e000d */
[----:B------:R-:W-:Y:S05]  /*0510*/  CALL.REL.NOINC `($__internal_0_$__cuda_sm20_dsqrt_rn_f64_mediumpath_v1) ;  /* 0x0000003800947944 */ /* 0x000fea0003c00000 */
[----:B------:R-:W-:Y:S01]  /*0520*/  MOV R18, R48 ;  /* 0x0000003000127202 */ /* 0x000fe20000000f00 */
[----:B------:R-:W-:-:S07]  /*0530*/  IMAD.MOV.U32 R19, RZ, RZ, R49 ;  /* 0x000000ffff137224 */ /* 0x000fce00078e0031 */
.L_x_4:
[----:B------:R-:W-:Y:S05]  /*0540*/  BSYNC.RECONVERGENT B0 ;  /* 0x0000000000007941 */ /* 0x000fea0003800200 */
.L_x_3:
[----:B------:R-:W0:Y:S01]  /*0550*/  LDC.64 R10, c[0x0][0x3c8] ;  /* 0x0000f200ff0a7b82 */ /* 0x000e220000000a00 */
[----:B------:R-:W1:Y:S07]  /*0560*/  LDCU UR38, c[0x0][0x3ac] ;  /* 0x00007580ff2677ac */ /* 0x000e6e0008000800 */
[----:B------:R-:W2:Y:S01]  /*0570*/  LDC.64 R14, c[0x0][0x3b0] ;  /* 0x0000ec00ff0e7b82 */ /* 0x000ea20000000a00 */
[----:B0-----:R-:W-:-:S05]  /*0580*/  IMAD.WIDE R4, R5, 0x18, R10 ;  /* 0x0000001805047825 */ /* 0x001fca00078e020a */
[----:B------:R-:W3:Y:S04]  /*0590*/  LDG.E R41, desc[UR36][R4.64+0x8] ;  /* 0x0000082404297981 */ /* 0x000ee8000c1e1900 */
[----:B------:R-:W4:Y:S04]  /*05a0*/  LDG.E R9, desc[UR36][R4.64+0xc] ;  /* 0x00000c2404097981 */ /* 0x000f28000c1e1900 */
[----:B------:R-:W5:Y:S04]  /*05b0*/  LDG.E R43, desc[UR36][R4.64+0x10] ;  /* 0x00001024042b7981 */ /* 0x000f68000c1e1900 */
[----:B------:R-:W5:Y:S04]  /*05c0*/  LDG.E R10, desc[UR36][R4.64+0x4] ;  /* 0x00000424040a7981 */ /* 0x000f68000c1e1900 */
[----:B------:R-:W5:Y:S04]  /*05d0*/  LDG.E R11, desc[UR36][R4.64] ;  /* 0x00000024040b7981 */ /* 0x000f68000c1e1900 */
[----:B------:R5:W5:Y:S01]  /*05e0*/  LDG.E R12, desc[UR36][R4.64+0x14] ;  /* 0x00001424040c7981 */ /* 0x000b62000c1e1900 */
[----:B-1----:R-:W0:Y:S01]  /*05f0*/  I2F.F64.U32 R22, UR38 ;  /* 0x0000002600167d12 */ /* 0x002e220008201800 */
[----:B------:R-:W-:Y:S01]  /*0600*/  UMOV UR4, 0x54442eea ;  /* 0x54442eea00047882 */ /* 0x000fe20000000000 */
[----:B------:R-:W-:Y:S01]  /*0610*/  UMOV UR5, 0x400921fb ;  /* 0x400921fb00057882 */ /* 0x000fe20000000000 */
[----:B------:R-:W-:Y:S05]  /*0620*/  BSSY B0, `(.L_x_5) ;  /* 0x0000385000007945 */ /* 0x000fea0003800000 */
[----:B--2---:R-:W1:Y:S01]  /*0630*/  I2F.F64.U32 R26, R14 ;  /* 0x0000000e001a7312 */ /* 0x004e620000201800 */
[----:B0-----:R-:W-:-:S07]  /*0640*/  DADD R22, R22, -1 ;  /* 0xbff0000016167429 */ /* 0x001fce0000000000 */
[----:B------:R-:W0:Y:S01]  /*0650*/  I2F.F64.U32 R30, R15 ;  /* 0x0000000f001e7312 */ /* 0x000e220000201800 */
[----:B-1----:R-:W-:Y:S02]  /*0660*/  DADD R26, R26, -1 ;  /* 0xbff000001a1a7429 */ /* 0x002fe40000000000 */
[----:B0-----:R-:W-:Y:S01]  /*0670*/  DADD R30, R30, -1 ;  /* 0xbff000001e1e7429 */ /* 0x001fe20000000000 */
[C---:B---3--:R-:W-:Y:S01]  /*0680*/  FADD R20, R16.reuse, R41 ;  /* 0x0000002910147221 */ /* 0x048fe20000000000 */
[----:B----4-:R-:W-:-:S05]  /*0690*/  FADD R24, R16, R9 ;  /* 0x0000000910187221 */ /* 0x010fca0000000000 */
[----:B------:R-:W0:Y:S01]  /*06a0*/  F2F.F64.F32 R20, R20 ;  /* 0x0000001400147310 */ /* 0x000e220000201800 */
[C-C-:B-----5:R-:W-:Y:S01]  /*06b0*/  FADD R4, -R16.reuse, R43.reuse ;  /* 0x0000002b10047221 */ /* 0x160fe20000000100 */
[----:B------:R-:W-:-:S06]  /*06c0*/  FADD R28, R16, R43 ;  /* 0x0000002b101c7221 */ /* 0x000fcc0000000000 */
[----:B------:R-:W1:Y:S01]  /*06d0*/  F2F.F64.F32 R24, R24 ;  /* 0x0000001800187310 */ /* 0x000e620000201800 */
[----:B0-----:R-:W-:-:S07]  /*06e0*/  DSETP.GEU.AND P0, PT, R22, R20, PT ;  /* 0x000000141600722a */ /* 0x001fce0003f0e000 */
[----:B------:R-:W0:Y:S01]  /*06f0*/  F2F.F64.F32 R4, R4 ;  /* 0x0000000400047310 */ /* 0x000e220000201800 */
[----:B------:R-:W-:Y:S01]  /*0700*/  FSEL R22, R22, R20, !P0 ;  /* 0x0000001416167208 */ /* 0x000fe20004000000 */
[----:B-1----:R-:W-:Y:S01]  /*0710*/  DSETP.GEU.AND P1, PT, R26, R24, PT ;  /* 0x000000181a00722a */ /* 0x002fe20003f2e000 */
[----:B------:R-:W-:-:S05]  /*0720*/  FSEL R23, R23, R21, !P0 ;  /* 0x0000001517177208 */ /* 0x000fca0004000000 */
[----:B------:R-:W1:Y:S01]  /*0730*/  F2F.F64.F32 R28, R28 ;  /* 0x0000001c001c7310 */ /* 0x000e620000201800 */
[----:B------:R-:W-:Y:S02]  /*0740*/  FSETP.GEU.AND P0, PT, R43, R16, PT ;  /* 0x000000102b00720b */ /* 0x000fe40003f0e000 */
[----:B------:R-:W-:Y:S02]  /*0750*/  CS2R R16, SRZ ;  /* 0x0000000000107805 */ /* 0x000fe4000001ff00 */
[----:B------:R-:W-:Y:S02]  /*0760*/  FSEL R20, R26, R24, !P1 ;  /* 0x000000181a147208 */ /* 0x000fe40004800000 */
[----:B------:R-:W-:Y:S02]  /*0770*/  FSEL R21, R27, R25, !P1 ;  /* 0x000000191b157208 */ /* 0x000fe40004800000 */
[----:B0-----:R-:W-:Y:S02]  /*0780*/  FSEL R24, R4, RZ, P0 ;  /* 0x000000ff04187208 */ /* 0x001fe40000000000 */
[----:B------:R-:W-:-:S02]  /*0790*/  FSEL R25, R5, RZ, P0 ;  /* 0x000000ff05197208 */ /* 0x000fc40000000000 */
[----:B------:R-:W-:Y:S02]  /*07a0*/  CS2R R4, SRZ ;  /* 0x0000000000047805 */ /* 0x000fe4000001ff00 */
[----:B------:R-:W-:Y:S01]  /*07b0*/  FSETP.NEU.AND P0, PT, R10, RZ, PT ;  /* 0x000000ff0a00720b */ /* 0x000fe20003f0d000 */
[----:B-1----:R-:W-:-:S03]  /*07c0*/  DSETP.GEU.AND P2, PT, R30, R28, PT ;  /* 0x0000001c1e00722a */ /* 0x002fc60003f4e000 */
[----:B------:R-:W-:-:S04]  /*07d0*/  FSETP.EQ.AND P0, PT, R11, RZ, !P0 ;  /* 0x000000ff0b00720b */ /* 0x000fc80004702000 */
[----:B------:R-:W-:Y:S02]  /*07e0*/  FSETP.EQ.OR P0, PT, R12, RZ, P0 ;  /* 0x000000ff0c00720b */ /* 0x000fe40000702400 */
[----:B------:R-:W-:Y:S02]  /*07f0*/  FSEL R26, R30, R28, !P2 ;  /* 0x0000001c1e1a7208 */ /* 0x000fe40005000000 */
[----:B------:R-:W-:Y:S01]  /*0800*/  FSEL R27, R31, R29, !P2 ;  /* 0x0000001d1f1b7208 */ /* 0x000fe20005000000 */
[----:B------:R-:W-:Y:S01]  /*0810*/  DMUL R28, R18, UR4 ;  /* 0x00000004121c7c28 */ /* 0x000fe20008000000 */
[----:B------:R-:W-:-:S07]  /*0820*/  CS2R R18, SRZ ;  /* 0x0000000000127805 */ /* 0x000fce000001ff00 */
[----:B------:R-:W-:Y:S05]  /*0830*/  @P0 BRA `(.L_x_6) ;  /* 0x00000034008c0947 */ /* 0x000fea0003800000 */
[----:B------:R-:W0:Y:S01]  /*0840*/  LDC R4, c[0x0][0x3bc] ;  /* 0x0000ef00ff047b82 */ /* 0x000e220000000800 */
[----:B------:R-:W-:Y:S01]  /*0850*/  F2I.U32.F64.TRUNC R15, R24 ;  /* 0x00000018000f7311 */ /* 0x000fe2000030d000 */
[----:B------:R-:W-:Y:S07]  /*0860*/  BSSY.RECONVERGENT B1, `(.L_x_7) ;  /* 0x00000b4000017945 */ /* 0x000fee0003800200 */
[----:B------:R-:W-:Y:S08]  /*0870*/  F2I.U32.F64.TRUNC R34, R26 ;  /* 0x0000001a00227311 */ /* 0x000ff0000030d000 */
[----:B------:R-:W-:Y:S01]  /*0880*/  F2F.F32.F64 R13, R28 ;  /* 0x0000001c000d7310 */ /* 0x000fe20000301000 */
[----:B0-----:R-:W-:-:S07]  /*0890*/  FMUL R4, R4, 0.5 ;  /* 0x3f00000004047820 */ /* 0x001fce0000400000 */
[----:B------:R-:W-:Y:S01]  /*08a0*/  F2I.U32.F64.TRUNC R35, R22 ;  /* 0x0000001600237311 */ /* 0x000fe2000030d000 */
[----:B------:R-:W-:Y:S01]  /*08b0*/  FADD R5, -R4, R41 ;  /* 0x0000002904057221 */ /* 0x000fe20000000100 */
[----:B------:R-:W-:-:S06]  /*08c0*/  FSETP.GEU.AND P0, PT, R41, R4, PT ;  /* 0x000000042900720b */ /* 0x000fcc0003f0e000 */
[----:B------:R-:W0:Y:S08]  /*08d0*/  F2F.F64.F32 R16, R5 ;  /* 0x0000000500107310 */ /* 0x000e300000201800 */
[----:B------:R1:W2:Y:S01]  /*08e0*/  F2I.U32.F64.TRUNC R33, R20 ;  /* 0x0000001400217311 */ /* 0x0002a2000030d000 */
[----:B0-----:R-:W-:Y:S02]  /*08f0*/  FSEL R16, R16, RZ, P0 ;  /* 0x000000ff10107208 */ /* 0x001fe40000000000 */
[----:B------:R-:W-:-:S02]  /*0900*/  FSEL R17, R17, RZ, P0 ;  /* 0x000000ff11117208 */ /* 0x000fc40000000000 */
[----:B------:R-:W-:-:S03]  /*0910*/  ISETP.GT.U32.AND P0, PT, R15, R34, PT ;  /* 0x000000220f00720c */ /* 0x000fc60003f04070 */
[----:B------:R1:W0:Y:S10]  /*0920*/  F2I.U32.F64.TRUNC R32, R16 ;  /* 0x0000001000207311 */ /* 0x000234000030d000 */
[----:B-12---:R-:W-:Y:S05]  /*0930*/  @P0 BRA `(.L_x_8) ;  /* 0x0000000800980947 */ /* 0x006fea0003800000 */
[----:B------:R-:W-:Y:S01]  /*0940*/  VIADD R16, R34, 0x1 ;  /* 0x0000000122107836 */ /* 0x000fe20000000000 */
[----:B------:R-:W-:Y:S01]  /*0950*/  BSSY.RECONVERGENT B2, `(.L_x_9) ;  /* 0x0000056000027945 */ /* 0x000fe20003800200 */
[----:B------:R-:W-:Y:S01]  /*0960*/  IMAD.MOV.U32 R5, RZ, RZ, R7 ;  /* 0x000000ffff057224 */ /* 0x000fe200078e0007 */
[----:B------:R-:W-:Y:S02]  /*0970*/  MOV R42, R15 ;  /* 0x0000000f002a7202 */ /* 0x000fe40000000f00 */
[----:B------:R-:W-:-:S04]  /*0980*/  VIADDMNMX.U32 R16, R15, 0x1, R16, !PT ;  /* 0x000000010f107846 */ /* 0x000fc80007800010 */
[C---:B------:R-:W-:Y:S01]  /*0990*/  IADD3 R44, PT, PT, -R15.reuse, R16, RZ ;  /* 0x000000100f2c7210 */ /* 0x040fe20007ffe1ff */
[----:B------:R-:W-:-:S03]  /*09a0*/  IMAD.IADD R16, R15, 0x1, -R16 ;  /* 0x000000010f107824 */ /* 0x000fc600078e0a10 */
[----:B------:R-:W-:Y:S02]  /*09b0*/  LOP3.LUT R47, R44, 0xf, RZ, 0xc0, !PT ;  /* 0x0000000f2c2f7812 */ /* 0x000fe400078ec0ff */
[----:B------:R-:W-:Y:S02]  /*09c0*/  ISETP.GT.U32.AND P0, PT, R16, -0x10, PT ;  /* 0xfffffff01000780c */ /* 0x000fe40003f04070 */
[----:B------:R-:W-:-:S11]  /*09d0*/  ISETP.NE.AND P1, PT, R47, RZ, PT ;  /* 0x000000ff2f00720c */ /* 0x000fd60003f25270 */
[----:B------:R-:W-:Y:S05]  /*09e0*/  @P0 BRA `(.L_x_10) ;  /* 0x0000000400300947 */ /* 0x000fea0003800000 */
[----:B------:R-:W-:Y:S01]  /*09f0*/  IMAD.MOV.U32 R46, RZ, RZ, RZ ;  /* 0x000000ffff2e7224 */ /* 0x000fe200078e00ff */
[----:B------:R-:W-:Y:S01]  /*0a00*/  MOV R42, R15 ;  /* 0x0000000f002a7202 */ /* 0x000fe20000000f00 */
[----:B------:R-:W-:Y:S01]  /*0a10*/  IMAD.MOV.U32 R5, RZ, RZ, R7 ;  /* 0x000000ffff057224 */ /* 0x000fe200078e0007 */
[----:B------:R-:W-:-:S07]  /*0a20*/  LOP3.LUT R45, R44, 0xfffffff0, RZ, 0xc0, !PT ;  /* 0xfffffff02c2d7812 */ /* 0x000fce00078ec0ff */
.L_x_11:
[C---:B------:R-:W-:Y:S01]  /*0a30*/  VIADD R17, R42.reuse, 0x1 ;  /* 0x000000012a117836 */ /* 0x040fe20000000000 */
[C---:B------:R-:W-:Y:S01]  /*0a40*/  IADD3 R19, PT, PT, R42.reuse, 0x2, RZ ;  /* 0x000000022a137810 */ /* 0x040fe20007ffe0ff */
[C---:B------:R-:W-:Y:S01]  /*0a50*/  VIADD R21, R42.reuse, 0x3 ;  /* 0x000000032a157836 */ /* 0x040fe20000000000 */
[C---:B------:R-:W-:Y:S01]  /*0a60*/  IADD3 R23, PT, PT, R42.reuse, 0x4, RZ ;  /* 0x000000042a177810 */ /* 0x040fe20007ffe0ff */
[C---:B------:R-:W-:Y:S01]  /*0a70*/  VIADD R25, R42.reuse, 0x5 ;  /* 0x000000052a197836 */ /* 0x040fe20000000000 */
[----:B------:R-:W-:Y:S01]  /*0a80*/  I2FP.F32.S32 R18, R17 ;  /* 0x0000001100127245 */ /* 0x000fe20000201400 */
[C---:B------:R-:W-:Y:S01]  /*0a90*/  VIADD R29, R42.reuse, 0x7 ;  /* 0x000000072a1d7836 */ /* 0x040fe20000000000 */
[C---:B------:R-:W-:Y:S01]  /*0aa0*/  IADD3 R27, PT, PT, R42.reuse, 0x6, RZ ;  /* 0x000000062a1b7810 */ /* 0x040fe20007ffe0ff */
[C---:B------:R-:W-:Y:S01]  /*0ab0*/  VIADD R49, R42.reuse, 0x9 ;  /* 0x000000092a317836 */ /* 0x040fe20000000000 */
[C---:B------:R-:W-:Y:S01]  /*0ac0*/  IADD3 R31, PT, PT, R42.reuse, 0x8, RZ ;  /* 0x000000082a1f7810 */ /* 0x040fe20007ffe0ff */
[C---:B------:R-:W-:Y:S01]  /*0ad0*/  VIADD R53, R42.reuse, 0xb ;  /* 0x0000000b2a357836 */ /* 0x040fe20000000000 */
[C---:B------:R-:W-:Y:S01]  /*0ae0*/  IADD3 R51, PT, PT, R42.reuse, 0xa, RZ ;  /* 0x0000000a2a337810 */ /* 0x040fe20007ffe0ff */
[C---:B------:R-:W-:Y:S01]  /*0af0*/  VIADD R57, R42.reuse, 0xd ;  /* 0x0000000d2a397836 */ /* 0x040fe20000000000 */
[C---:B------:R-:W-:Y:S01]  /*0b00*/  IADD3 R55, PT, PT, R42.reuse, 0xc, RZ ;  /* 0x0000000c2a377810 */ /* 0x040fe20007ffe0ff */
[C---:B------:R-:W-:Y:S01]  /*0b10*/  VIADD R17, R42.reuse, 0xf ;  /* 0x0000000f2a117836 */ /* 0x040fe20000000000 */
[----:B------:R-:W-:Y:S01]  /*0b20*/  IADD3 R59, PT, PT, R42, 0xe, RZ ;  /* 0x0000000e2a3b7810 */ /* 0x000fe20007ffe0ff */
[----:B------:R-:W-:Y:S01]  /*0b30*/  FADD R18, R43, -R18 ;  /* 0x800000122b127221 */ /* 0x000fe20000000000 */
[----:B------:R-:W-:-:S02]  /*0b40*/  IADD3 R46, PT, PT, R46, 0x10, RZ ;  /* 0x000000102e2e7810 */ /* 0x000fc40007ffe0ff */
[----:B------:R-:W-:Y:S02]  /*0b50*/  I2FP.F32.S32 R20, R19 ;  /* 0x0000001300147245 */ /* 0x000fe40000201400 */
[----:B------:R-:W-:Y:S02]  /*0b60*/  I2FP.F32.S32 R22, R21 ;  /* 0x0000001500167245 */ /* 0x000fe40000201400 */
[----:B------:R-:W-:Y:S01]  /*0b70*/  I2FP.F32.S32 R24, R23 ;  /* 0x0000001700187245 */ /* 0x000fe20000201400 */
[C---:B------:R-:W-:Y:S01]  /*0b80*/  FADD R20, R43.reuse, -R20 ;  /* 0x800000142b147221 */ /* 0x040fe20000000000 */
        /* <DEDUP_REMOVED lines=24> */
[----:B------:R-:W-:Y:S01]  /*0d10*/  ISETP.NE.AND P0, PT, R46, R45, PT ;  /* 0x0000002d2e00720c */ /* 0x000fe20003f05270 */
[C---:B------:R-:W-:Y:S01]  /*0d20*/  FADD R60, R43.reuse, -R60 ;  /* 0x8000003c2b3c7221 */ /* 0x040fe20000000000 */
[----:B------:R-:W-:Y:S01]  /*0d30*/  FMUL R17, R18, R18 ;  /* 0x0000001212117220 */ /* 0x000fe20000400000 */
[----:B------:R-:W-:Y:S01]  /*0d40*/  FADD R62, R43, -R62 ;  /* 0x8000003e2b3e7221 */ /* 0x000fe20000000000 */
[----:B------:R-:W-:Y:S01]  /*0d50*/  FMUL R18, R20, R20 ;  /* 0x0000001414127220 */ /* 0x000fe20000400000 */
        /* <DEDUP_REMOVED lines=14> */
[----:B------:R-:W-:Y:S01]  /*0e40*/  STL.128 [R5], R16 ;  /* 0x0000001005007387 */ /* 0x000fe20000100c00 */
[----:B------:R-:W-:-:S03]  /*0e50*/  VIADD R42, R42, 0x10 ;  /* 0x000000102a2a7836 */ /* 0x000fc60000000000 */
[----:B------:R-:W-:Y:S04]  /*0e60*/  STL.128 [R5+0x10], R20 ;  /* 0x0000101405007387 */ /* 0x000fe80000100c00 */
[----:B------:R-:W-:Y:S04]  /*0e70*/  STL.128 [R5+0x20], R24 ;  /* 0x0000201805007387 */ /* 0x000fe80000100c00 */
[----:B------:R1:W-:Y:S02]  /*0e80*/  STL.128 [R5+0x30], R28 ;  /* 0x0000301c05007387 */ /* 0x0003e40000100c00 */
[----:B-1----:R-:W-:Y:S01]  /*0e90*/  IADD3 R5, PT, PT, R5, 0x40, RZ ;  /* 0x0000004005057810 */ /* 0x002fe20007ffe0ff */
[----:B------:R-:W-:Y:S06]  /*0ea0*/  @P0 BRA `(.L_x_11) ;  /* 0xfffffff800e00947 */ /* 0x000fec000383ffff */
.L_x_10:
[----:B------:R-:W-:Y:S05]  /*0eb0*/  BSYNC.RECONVERGENT B2 ;  /* 0x0000000000027941 */ /* 0x000fea0003800200 */
.L_x_9:
[----:B------:R-:W-:Y:S05]  /*0ec0*/  @!P1 BRA `(.L_x_8) ;  /* 0x0000000400349947 */ /* 0x000fea0003800000 */
[----:B------:R-:W-:Y:S01]  /*0ed0*/  ISETP.GE.U32.AND P0, PT, R47, 0x8, PT ;  /* 0x000000082f00780c */ /* 0x000fe20003f06070 */
[----:B------:R-:W-:Y:S01]  /*0ee0*/  BSSY.RECONVERGENT B2, `(.L_x_12) ;  /* 0x0000027000027945 */ /* 0x000fe20003800200 */
[----:B------:R-:W-:-:S04]  /*0ef0*/  LOP3.LUT R31, R44, 0x7, RZ, 0xc0, !PT ;  /* 0x000000072c1f7812 */ /* 0x000fc800078ec0ff */
[----:B------:R-:W-:-:S07]  /*0f00*/  ISETP.NE.AND P1, PT, R31, RZ, PT ;  /* 0x000000ff1f00720c */ /* 0x000fce0003f25270 */
[----:B------:R-:W-:Y:S06]  /*0f10*/  @!P0 BRA `(.L_x_13) ;  /* 0x00000000008c8947 */ /* 0x000fec0003800000 */
[C---:B------:R-:W-:Y:S01]  /*0f20*/  VIADD R17, R42.reuse, 0x1 ;  /* 0x000000012a117836 */ /* 0x040fe20000000000 */
[C---:B------:R-:W-:Y:S01]  /*0f30*/  IADD3 R19, PT, PT, R42.reuse, 0x2, RZ ;  /* 0x000000022a137810 */ /* 0x040fe20007ffe0ff */
[C---:B------:R-:W-:Y:S01]  /*0f40*/  VIADD R21, R42.reuse, 0x3 ;  /* 0x000000032a157836 */ /* 0x040fe20000000000 */
[C---:B------:R-:W-:Y:S01]  /*0f50*/  IADD3 R23, PT, PT, R42.reuse, 0x4, RZ ;  /* 0x000000042a177810 */ /* 0x040fe20007ffe0ff */
[C---:B------:R-:W-:Y:S01]  /*0f60*/  VIADD R25, R42.reuse, 0x5 ;  /* 0x000000052a197836 */ /* 0x040fe20000000000 */
[C---:B------:R-:W-:Y:S01]  /*0f70*/  IADD3 R27, PT, PT, R42.reuse, 0x6, RZ ;  /* 0x000000062a1b7810 */ /* 0x040fe20007ffe0ff */
[----:B------:R-:W-:Y:S01]  /*0f80*/  VIADD R29, R42, 0x7 ;  /* 0x000000072a1d7836 */ /* 0x000fe20000000000 */
        /* <DEDUP_REMOVED lines=14> */
[----:B------:R-:W-:Y:S01]  /*1070*/  FMUL R17, R18, R18 ;  /* 0x0000001212117220 */ /* 0x000fe20000400000 */
        /* <DEDUP_REMOVED lines=9> */
[----:B------:R-:W-:Y:S01]  /*1110*/  STL.128 [R5], R16 ;  /* 0x0000001005007387 */ /* 0x000fe20000100c00 */
[----:B------:R-:W-:-:S03]  /*1120*/  IADD3 R42, PT, PT, R42, 0x8, RZ ;  /* 0x000000082a2a7810 */ /* 0x000fc60007ffe0ff */
[----:B------:R1:W-:Y:S02]  /*1130*/  STL.128 [R5+0x10], R20 ;  /* 0x0000101405007387 */ /* 0x0003e40000100c00 */
[----:B-1----:R-:W-:-:S07]  /*1140*/  VIADD R5, R5, 0x20 ;  /* 0x0000002005057836 */ /* 0x002fce0000000000 */
.L_x_13:
[----:B------:R-:W-:Y:S05]  /*1150*/  BSYNC.RECONVERGENT B2 ;  /* 0x0000000000027941 */ /* 0x000fea0003800200 */
.L_x_12:
[----:B------:R-:W-:Y:S05]  /*1160*/  @!P1 BRA `(.L_x_8) ;  /* 0x00000000008c9947 */ /* 0x000fea0003800000 */
[----:B------:R-:W-:Y:S01]  /*1170*/  ISETP.GE.U32.AND P0, PT, R31, 0x4, PT ;  /* 0x000000041f00780c */ /* 0x000fe20003f06070 */
[----:B------:R-:W-:Y:S01]  /*1180*/  BSSY.RECONVERGENT B2, `(.L_x_14) ;  /* 0x0000016000027945 */ /* 0x000fe20003800200 */
[----:B------:R-:W-:-:S04]  /*1190*/  LOP3.LUT R21, R44, 0x3, RZ, 0xc0, !PT ;  /* 0x000000032c157812 */ /* 0x000fc800078ec0ff */
[----:B------:R-:W-:-:S07]  /*11a0*/  ISETP.NE.AND P1, PT, R21, RZ, PT ;  /* 0x000000ff1500720c */ /* 0x000fce0003f25270 */
[----:B------:R-:W-:Y:S06]  /*11b0*/  @!P0 BRA `(.L_x_15) ;  /* 0x0000000000488947 */ /* 0x000fec0003800000 */
[C---:B------:R-:W-:Y:S01]  /*11c0*/  IADD3 R17, PT, PT, R42.reuse, 0x1, RZ ;  /* 0x000000012a117810 */ /* 0x040fe20007ffe0ff */
[C---:B------:R-:W-:Y:S01]  /*11d0*/  VIADD R19, R42.reuse, 0x2 ;  /* 0x000000022a137836 */ /* 0x040fe20000000000 */
[C---:B------:R-:W-:Y:S02]  /*11e0*/  IADD3 R22, PT, PT, R42.reuse, 0x3, RZ ;  /* 0x000000032a167810 */ /* 0x040fe40007ffe0ff */
[----:B------:R-:W-:Y:S02]  /*11f0*/  I2FP.F32.S32 R18, R17 ;  /* 0x0000001100127245 */ /* 0x000fe40000201400 */
[----:B------:R-:W-:Y:S01]  /*1200*/  I2FP.F32.S32 R16, R42 ;  /* 0x0000002a00107245 */ /* 0x000fe20000201400 */
[----:B------:R-:W-:Y:S01]  /*1210*/  VIADD R42, R42, 0x4 ;  /* 0x000000042a2a7836 */ /* 0x000fe20000000000 */
[----:B------:R-:W-:Y:S01]  /*1220*/  I2FP.F32.S32 R20, R19 ;  /* 0x0000001300147245 */ /* 0x000fe20000201400 */
[C---:B------:R-:W-:Y:S01]  /*1230*/  FADD R18, R43.reuse, -R18 ;  /* 0x800000122b127221 */ /* 0x040fe20000000000 */
[----:B------:R-:W-:Y:S01]  /*1240*/  I2FP.F32.S32 R22, R22 ;  /* 0x0000001600167245 */ /* 0x000fe20000201400 */
[----:B------:R-:W-:-:S02]  /*1250*/  FADD R16, R43, -R16 ;  /* 0x800000102b107221 */ /* 0x000fc40000000000 */
[C---:B------:R-:W-:Y:S01]  /*1260*/  FADD R20, R43.reuse, -R20 ;  /* 0x800000142b147221 */ /* 0x040fe20000000000 */
[----:B------:R-:W-:Y:S01]  /*1270*/  FMUL R17, R18, R18 ;  /* 0x0000001212117220 */ /* 0x000fe20000400000 */
[----:B------:R-:W-:Y:S01]  /*1280*/  FADD R22, R43, -R22 ;  /* 0x800000162b167221 */ /* 0x000fe20000000000 */
[----:B------:R-:W-:Y:S01]  /*1290*/  FMUL R16, R16, R16 ;  /* 0x0000001010107220 */ /* 0x000fe20000400000 */
[----:B------:R-:W-:Y:S02]  /*12a0*/  FMUL R18, R20, R20 ;  /* 0x0000001414127220 */ /* 0x000fe40000400000 */
[----:B------:R-:W-:-:S05]  /*12b0*/  FMUL R19, R22, R22 ;  /* 0x0000001616137220 */ /* 0x000fca0000400000 */
[----:B------:R1:W-:Y:S02]  /*12c0*/  STL.128 [R5], R16 ;  /* 0x0000001005007387 */ /* 0x0003e40000100c00 */
[----:B-1----:R-:W-:-:S07]  /*12d0*/  IADD3 R5, PT, PT, R5, 0x10, RZ ;  /* 0x0000001005057810 */ /* 0x002fce0007ffe0ff */
.L_x_15:
[----:B------:R-:W-:Y:S05]  /*12e0*/  BSYNC.RECONVERGENT B2 ;  /* 0x0000000000027941 */ /* 0x000fea0003800200 */
.L_x_14:
[----:B------:R-:W-:Y:S05]  /*12f0*/  @!P1 BRA `(.L_x_8) ;  /* 0x0000000000289947 */ /* 0x000fea0003800000 */
[----:B------:R-:W-:-:S07]  /*1300*/  IMAD.MOV.U32 R16, RZ, RZ, RZ ;  /* 0x000000ffff107224 */ /* 0x000fce00078e00ff */
.L_x_16:
[----:B------:R-:W-:Y:S02]  /*1310*/  IADD3 R16, PT, PT, R16, 0x1, RZ ;  /* 0x0000000110107810 */ /* 0x000fe40007ffe0ff */
[----:B------:R-:W-:Y:S01]  /*1320*/  I2FP.F32.S32 R18, R42 ;  /* 0x0000002a00127245 */ /* 0x000fe20000201400 */
[----:B------:R-:W-:Y:S01]  /*1330*/  VIADD R42, R42, 0x1 ;  /* 0x000000012a2a7836 */ /* 0x000fe20000000000 */
[----:B------:R-:W-:-:S03]  /*1340*/  ISETP.NE.AND P0, PT, R16, R21, PT ;  /* 0x000000151000720c */ /* 0x000fc60003f05270 */
[----:B------:R-:W-:-:S04]  /*1350*/  FADD R18, R43, -R18 ;  /* 0x800000122b127221 */ /* 0x000fc80000000000 */
[----:B------:R-:W-:-:S05]  /*1360*/  FMUL R18, R18, R18 ;  /* 0x0000001212127220 */ /* 0x000fca0000400000 */
[----:B------:R1:W-:Y:S02]  /*1370*/  STL [R5], R18 ;  /* 0x0000001205007387 */ /* 0x0003e40000100800 */
[----:B-1----:R-:W-:Y:S01]  /*1380*/  IADD3 R5, PT, PT, R5, 0x4, RZ ;  /* 0x0000000405057810 */ /* 0x002fe20007ffe0ff */
[----:B------:R-:W-:Y:S06]  /*1390*/  @P0 BRA `(.L_x_16) ;  /* 0xfffffffc00dc0947 */ /* 0x000fec000383ffff */
.L_x_8:
[----:B------:R-:W-:Y:S05]  /*13a0*/  BSYNC.RECONVERGENT B1 ;  /* 0x0000000000017941 */ /* 0x000fea0003800200 */
.L_x_7:
[----:B------:R-:W-:Y:S01]  /*13b0*/  FADD R16, -R4, R9 ;  /* 0x0000000904107221 */ /* 0x000fe20000000100 */
[----:B------:R-:W-:Y:S01]  /*13c0*/  FSETP.GEU.AND P0, PT, R9, R4, PT ;  /* 0x000000040900720b */ /* 0x000fe20003f0e000 */
[----:B------:R-:W-:Y:S04]  /*13d0*/  BSSY.RECONVERGENT B1, `(.L_x_17) ;  /* 0x00000c6000017945 */ /* 0x000fe80003800200 */
[----:B------:R-:W1:Y:S02]  /*13e0*/  F2F.F64.F32 R16, R16 ;  /* 0x0000001000107310 */ /* 0x000e640000201800 */
[----:B-1----:R-:W-:Y:S02]  /*13f0*/  FSEL R42, R16, RZ, P0 ;  /* 0x000000ff102a7208 */ /* 0x002fe40000000000 */
[----:B------:R-:W-:-:S02]  /*1400*/  FSEL R43, R17, RZ, P0 ;  /* 0x000000ff112b7208 */ /* 0x000fc40000000000 */
[----:B0-----:R-:W-:Y:S02]  /*1410*/  ISETP.GT.U32.AND P0, PT, R32, R35, PT ;  /* 0x000000232000720c */ /* 0x001fe40003f04070 */
[----:B------:R0:W1:Y:S11]  /*1420*/  F2I.U32.F64.TRUNC R42, R42 ;  /* 0x0000002a002a7311 */ /* 0x000076000030d000 */
[----:B0-----:R-:W-:Y:S05]  /*1430*/  @P0 BRA `(.L_x_18) ;  /* 0x0000000800fc0947 */ /* 0x001fea0003800000 */
[----:B------:R-:W-:Y:S01]  /*1440*/  VIADD R5, R35, 0x1 ;  /* 0x0000000123057836 */ /* 0x000fe20000000000 */
[----:B------:R-:W-:Y:S01]  /*1450*/  IADD3 R31, P1, PT, R0, 0x20, RZ ;  /* 0x00000020001f7810 */ /* 0x000fe20007f3e0ff */
[----:B------:R-:W-:Y:S01]  /*1460*/  BSSY.RECONVERGENT B2, `(.L_x_19) ;  /* 0x0000061000027945 */ /* 0x000fe20003800200 */
[----:B------:R-:W-:Y:S01]  /*1470*/  IMAD.MOV.U32 R24, RZ, RZ, R0 ;  /* 0x000000ffff187224 */ /* 0x000fe200078e0000 */
[-C--:B------:R-:W-:Y:S02]  /*1480*/  MOV R25, R2.reuse ;  /* 0x0000000200197202 */ /* 0x080fe40000000f00 */
[----:B------:R-:W-:Y:S02]  /*1490*/  VIADDMNMX.U32 R5, R32, 0x1, R5, !PT ;  /* 0x0000000120057846 */ /* 0x000fe40007800005 */
[----:B------:R-:W-:Y:S02]  /*14a0*/  IADD3.X R43, PT, PT, RZ, R2, RZ, P1, !PT ;  /* 0x00000002ff2b7210 */ /* 0x000fe40000ffe4ff */
[C---:B------:R-:W-:Y:S01]  /*14b0*/  IADD3 R4, PT, PT, -R5.reuse, R32, RZ ;  /* 0x0000002005047210 */ /* 0x040fe20007ffe1ff */
[----:B------:R-:W-:-:S03]  /*14c0*/  IMAD.IADD R5, R5, 0x1, -R32 ;  /* 0x0000000105057824 */ /* 0x000fc600078e0a20 */
[----:B------:R-:W-:Y:S01]  /*14d0*/  ISETP.GT.U32.AND P0, PT, R4, -0x10, PT ;  /* 0xfffffff00400780c */ /* 0x000fe20003f04070 */
[----:B------:R-:W-:-:S12]  /*14e0*/  IMAD.MOV.U32 R4, RZ, RZ, R32 ;  /* 0x000000ffff047224 */ /* 0x000fd800078e0020 */
[----:B------:R-:W-:Y:S05]  /*14f0*/  @P0 BRA `(.L_x_20) ;  /* 0x00000004005c0947 */ /* 0x000fea0003800000 */
[----:B------:R-:W-:Y:S01]  /*1500*/  HFMA2 R44, -RZ, RZ, 0, 0 ;  /* 0x00000000ff2c7431 */ /* 0x000fe200000001ff */
[----:B------:R-:W-:Y:S01]  /*1510*/  BSSY.RECONVERGENT B3, `(.L_x_21) ;  /* 0x0000051000037945 */ /* 0x000fe20003800200 */
[----:B------:R-:W-:Y:S01]  /*1520*/  LOP3.LUT R43, R5, 0xfffffff0, RZ, 0xc0, !PT ;  /* 0xfffffff0052b7812 */ /* 0x000fe200078ec0ff */
[----:B------:R-:W-:Y:S01]  /*1530*/  IMAD.MOV.U32 R37, RZ, RZ, R0 ;  /* 0x000000ffff257224 */ /* 0x000fe200078e0000 */
[----:B------:R-:W-:Y:S01]  /*1540*/  MOV R36, R2 ;  /* 0x0000000200247202 */ /* 0x000fe20000000f00 */
[----:B------:R-:W-:-:S07]  /*1550*/  IMAD.MOV.U32 R4, RZ, RZ, R32 ;  /* 0x000000ffff047224 */ /* 0x000fce00078e0020 */
.L_x_22:
        /* <DEDUP_REMOVED lines=15> */
[----:B------:R-:W-:Y:S01]  /*1650*/  VIADD R44, R44, 0x10 ;  /* 0x000000102c2c7836 */ /* 0x000fe20000000000 */
[----:B------:R-:W-:-:S02]  /*1660*/  I2FP.F32.S32 R18, R17 ;  /* 0x0000001100127245 */ /* 0x000fc40000201400 */
        /* <DEDUP_REMOVED lines=48> */
[----:B------:R-:W-:Y:S01]  /*1970*/  MOV R45, R37 ;  /* 0x00000025002d7202 */ /* 0x000fe20000000f00 */
[----:B------:R-:W-:Y:S01]  /*1980*/  STL.128 [R40], R16 ;  /* 0x0000001028007387 */ /* 0x000fe20000100c00 */
[----:B------:R-:W-:Y:S01]  /*1990*/  IADD3 R37, P1, PT, R37, 0x40, RZ ;  /* 0x0000004025257810 */ /* 0x000fe20007f3e0ff */
[--C-:B------:R-:W-:Y:S01]  /*19a0*/  IMAD.MOV.U32 R46, RZ, RZ, R36.reuse ;  /* 0x000000ffff2e7224 */ /* 0x100fe200078e0024 */
[----:B------:R-:W-:Y:S01]  /*19b0*/  IADD3 R4, PT, PT, R4, 0x10, RZ ;  /* 0x0000001004047810 */ /* 0x000fe20007ffe0ff */
[----:B------:R-:W-:Y:S02]  /*19c0*/  STL.128 [R40+0x10], R20 ;  /* 0x0000101428007387 */ /* 0x000fe40000100c00 */
[----:B------:R-:W-:-:S02]  /*19d0*/  IMAD.X R36, RZ, RZ, R36, P1 ;  /* 0x000000ffff247224 */ /* 0x000fc400008e0624 */
[----:B------:R-:W-:Y:S04]  /*19e0*/  STL.128 [R40+0x20], R24 ;  /* 0x0000201828007387 */ /* 0x000fe80000100c00 */
[----:B------:R0:W-:Y:S02]  /*19f0*/  STL.128 [R40+0x30], R28 ;  /* 0x0000301c28007387 */ /* 0x0001e40000100c00 */
[----:B0-----:R-:W-:Y:S01]  /*1a00*/  IADD3 R40, PT, PT, R40, 0x40, RZ ;  /* 0x0000004028287810 */ /* 0x001fe20007ffe0ff */
[----:B------:R-:W-:Y:S06]  /*1a10*/  @P0 BRA `(.L_x_22) ;  /* 0xfffffff800d00947 */ /* 0x000fec000383ffff */
[----:B------:R-:W-:Y:S05]  /*1a20*/  BSYNC.RECONVERGENT B3 ;  /* 0x0000000000037941 */ /* 0x000fea0003800200 */
.L_x_21:
[----:B------:R-:W-:Y:S01]  /*1a30*/  IADD3 R31, P0, PT, R45, 0x60, RZ ;  /* 0x000000602d1f7810 */ /* 0x000fe20007f1e0ff */
[----:B------:R-:W-:Y:S01]  /*1a40*/  IMAD.MOV.U32 R24, RZ, RZ, R37 ;  /* 0x000000ffff187224 */ /* 0x000fe200078e0025 */
[----:B------:R-:W-:-:S03]  /*1a50*/  MOV R25, R36 ;  /* 0x0000002400197202 */ /* 0x000fc60000000f00 */
[----:B------:R-:W-:-:S08]  /*1a60*/  IMAD.X R43, RZ, RZ, R46, P0 ;  /* 0x000000ffff2b7224 */ /* 0x000fd000000e062e */
.L_x_20:
[----:B------:R-:W-:Y:S05]  /*1a70*/  BSYNC.RECONVERGENT B2 ;  /* 0x0000000000027941 */ /* 0x000fea0003800200 */
.L_x_19:
[----:B------:R-:W-:-:S13]  /*1a80*/  LOP3.LUT P0, R16, R5, 0xf, RZ, 0xc0, !PT ;  /* 0x0000000f05107812 */ /* 0x000fda000780c0ff */
        /* <DEDUP_REMOVED lines=8> */
[C---:B------:R-:W-:Y:S01]  /*1b10*/  IADD3 R21, PT, PT, R4.reuse, 0x3, RZ ;  /* 0x0000000304157810 */ /* 0x040fe20007ffe0ff */
[C---:B------:R-:W-:Y:S01]  /*1b20*/  VIADD R23, R4.reuse, 0x4 ;  /* 0x0000000404177836 */ /* 0x040fe20000000000 */
[C---:B------:R-:W-:Y:S01]  /*1b30*/  IADD3 R25, PT, PT, R4.reuse, 0x5, RZ ;  /* 0x0000000504197810 */ /* 0x040fe20007ffe0ff */
[C---:B------:R-:W-:Y:S01]  /*1b40*/  VIADD R27, R4.reuse, 0x6 ;  /* 0x00000006041b7836 */ /* 0x040fe20000000000 */
[----:B------:R-:W-:Y:S02]  /*1b50*/  IADD3 R29, PT, PT, R4, 0x7, RZ ;  /* 0x00000007041d7810 */ /* 0x000fe40007ffe0ff */
[----:B------:R-:W-:Y:S02]  /*1b60*/  I2FP.F32.S32 R18, R17 ;  /* 0x0000001100127245 */ /* 0x000fe40000201400 */
[----:B------:R-:W-:-:S02]  /*1b70*/  I2FP.F32.S32 R20, R19 ;  /* 0x0000001300147245 */ /* 0x000fc40000201400 */
        /* <DEDUP_REMOVED lines=23> */
[----:B------:R-:W-:Y:S01]  /*1cf0*/  IMAD.MOV.U32 R24, RZ, RZ, R31 ;  /* 0x000000ffff187224 */ /* 0x000fe200078e001f */
[----:B------:R-:W-:Y:S01]  /*1d00*/  MOV R25, R43 ;  /* 0x0000002b00197202 */ /* 0x000fe20000000f00 */
[----:B------:R-:W-:Y:S01]  /*1d10*/  VIADD R4, R4, 0x8 ;  /* 0x0000000804047836 */ /* 0x000fe20000000000 */
[----:B------:R0:W-:Y:S02]  /*1d20*/  STL.128 [R40+0x10], R20 ;  /* 0x0000101428007387 */ /* 0x0001e40000100c00 */
[----:B0-----:R-:W-:-:S07]  /*1d30*/  IADD3 R40, PT, PT, R40, 0x20, RZ ;  /* 0x0000002028287810 */ /* 0x001fce0007ffe0ff */
.L_x_24:
[----:B------:R-:W-:Y:S05]  /*1d40*/  BSYNC.RECONVERGENT B2 ;  /* 0x0000000000027941 */ /* 0x000fea0003800200 */
.L_x_23:
[----:B------:R-:W-:Y:S01]  /*1d50*/  IMAD.MOV.U32 R37, RZ, RZ, R31 ;  /* 0x000000ffff257224 */ /* 0x000fe200078e001f */
[----:B------:R-:W-:Y:S01]  /*1d60*/  MOV R36, R43 ;  /* 0x0000002b00247202 */ /* 0x000fe20000000f00 */
[----:B------:R-:W-:Y:S06]  /*1d70*/  @!P1 BRA `(.L_x_18) ;  /* 0x0000000000ac9947 */ /* 0x000fec0003800000 */
        /* <DEDUP_REMOVED lines=8> */
[----:B------:R-:W-:Y:S01]  /*1e00*/  I2FP.F32.S32 R16, R4 ;  /* 0x0000000400107245 */ /* 0x000fe20000201400 */
[----:B------:R-:W-:Y:S01]  /*1e10*/  VIADD R4, R4, 0x4 ;  /* 0x0000000404047836 */ /* 0x000fe20000000000 */
[----:B------:R-:W-:Y:S02]  /*1e20*/  I2FP.F32.S32 R18, R17 ;  /* 0x0000001100127245 */ /* 0x000fe40000201400 */
[----:B------:R-:W-:Y:S01]  /*1e30*/  I2FP.F32.S32 R20, R19 ;  /* 0x0000001300147245 */ /* 0x000fe20000201400 */
[C---:B------:R-:W-:Y:S01]  /*1e40*/  FADD R16, R41.reuse, -R16 ;  /* 0x8000001029107221 */ /* 0x040fe20000000000 */
[----:B------:R-:W-:Y:S01]  /*1e50*/  I2FP.F32.S32 R22, R21 ;  /* 0x0000001500167245 */ /* 0x000fe20000201400 */
[C---:B------:R-:W-:Y:S01]  /*1e60*/  FADD R18, R41.reuse, -R18 ;  /* 0x8000001229127221 */ /* 0x040fe20000000000 */
[----:B------:R-:W-:Y:S01]  /*1e70*/  IADD3 R37, P0, PT, R24, 0x10, RZ ;  /* 0x0000001018257810 */ /* 0x000fe20007f1e0ff */
[C---:B------:R-:W-:Y:S01]  /*1e80*/  FADD R20, R41.reuse, -R20 ;  /* 0x8000001429147221 */ /* 0x040fe20000000000 */
[----:B------:R-:W-:Y:S01]  /*1e90*/  FMUL R16, R16, R16 ;  /* 0x0000001010107220 */ /* 0x000fe20000400000 */
[----:B------:R-:W-:Y:S01]  /*1ea0*/  FADD R22, R41, -R22 ;  /* 0x8000001629167221 */ /* 0x000fe20000000000 */
[----:B------:R-:W-:Y:S01]  /*1eb0*/  FMUL R17, R18, R18 ;  /* 0x0000001212117220 */ /* 0x000fe20000400000 */
[----:B------:R-:W-:Y:S01]  /*1ec0*/  FMUL R18, R20, R20 ;  /* 0x0000001414127220 */ /* 0x000fe20000400000 */
[----:B------:R-:W-:Y:S01]  /*1ed0*/  IADD3.X R36, PT, PT, RZ, R25, RZ, P0, !PT ;  /* 0x00000019ff247210 */ /* 0x000fe200007fe4ff */
[----:B------:R-:W-:Y:S01]  /*1ee0*/  FMUL R19, R22, R22 ;  /* 0x0000001616137220 */ /* 0x000fe20000400000 */
[----:B------:R-:W-:-:S03]  /*1ef0*/  MOV R24, R37 ;  /* 0x0000002500187202 */ /* 0x000fc60000000f00 */
[----:B------:R-:W-:Y:S01]  /*1f00*/  IMAD.MOV.U32 R25, RZ, RZ, R36 ;  /* 0x000000ffff197224 */ /* 0x000fe200078e0024 */
[----:B------:R0:W-:Y:S02]  /*1f10*/  STL.128 [R40], R16 ;  /* 0x0000001028007387 */ /* 0x0001e40000100c00 */
[----:B0-----:R-:W-:-:S07]  /*1f20*/  IADD3 R40, PT, PT, R40, 0x10, RZ ;  /* 0x0000001028287810 */ /* 0x001fce0007ffe0ff */
.L_x_26:
[----:B------:R-:W-:Y:S05]  /*1f30*/  BSYNC.RECONVERGENT B2 ;  /* 0x0000000000027941 */ /* 0x000fea0003800200 */
.L_x_25:
[----:B------:R-:W-:Y:S05]  /*1f40*/  @!P1 BRA `(.L_x_18) ;  /* 0x0000000000389947 */ /* 0x000fea0003800000 */
[----:B------:R-:W-:Y:S01]  /*1f50*/  IMAD.MOV.U32 R37, RZ, RZ, R24 ;  /* 0x000000ffff257224 */ /* 0x000fe200078e0018 */
[----:B------:R-:W-:Y:S01]  /*1f60*/  MOV R36, R25 ;  /* 0x0000001900247202 */ /* 0x000fe20000000f00 */
[----:B------:R-:W-:-:S07]  /*1f70*/  IMAD.MOV.U32 R16, RZ, RZ, RZ ;  /* 0x000000ffff107224 */ /* 0x000fce00078e00ff */
.L_x_27:
[----:B------:R-:W-:Y:S02]  /*1f80*/  IADD3 R16, PT, PT, R16, 0x1, RZ ;  /* 0x0000000110107810 */ /* 0x000fe40007ffe0ff */
[----:B------:R-:W-:Y:S02]  /*1f90*/  I2FP.F32.S32 R18, R4 ;  /* 0x0000000400127245 */ /* 0x000fe40000201400 */
[----:B------:R-:W-:Y:S02]  /*1fa0*/  ISETP.NE.AND P0, PT, R16, R5, PT ;  /* 0x000000051000720c */ /* 0x000fe40003f05270 */
[----:B------:R-:W-:Y:S01]  /*1fb0*/  IADD3 R37, P1, PT, R37, 0x4, RZ ;  /* 0x0000000425257810 */ /* 0x000fe20007f3e0ff */
[----:B------:R-:W-:Y:S01]  /*1fc0*/  FADD R18, R41, -R18 ;  /* 0x8000001229127221 */ /* 0x000fe20000000000 */
[----:B------:R-:W-:-:S03]  /*1fd0*/  IADD3 R4, PT, PT, R4, 0x1, RZ ;  /* 0x0000000104047810 */ /* 0x000fc60007ffe0ff */
[----:B------:R-:W-:Y:S01]  /*1fe0*/  FMUL R17, R18, R18 ;  /* 0x0000001212117220 */ /* 0x000fe20000400000 */
[----:B------:R-:W-:-:S04]  /*1ff0*/  IMAD.X R36, RZ, RZ, R36, P1 ;  /* 0x000000ffff247224 */ /* 0x000fc800008e0624 */
[----:B------:R0:W-:Y:S02]  /*2000*/  STL [R40], R17 ;  /* 0x0000001128007387 */ /* 0x0001e40000100800 */
[----:B0-----:R-:W-:Y:S01]  /*2010*/  VIADD R40, R40, 0x4 ;  /* 0x0000000428287836 */ /* 0x001fe20000000000 */
[----:B------:R-:W-:Y:S06]  /*2020*/  @P0 BRA `(.L_x_27) ;  /* 0xfffffffc00d40947 */ /* 0x000fec000383ffff */
.L_x_18:
[----:B------:R-:W-:Y:S05]  /*2030*/  BSYNC.RECONVERGENT B1 ;  /* 0x0000000000017941 */ /* 0x000fea0003800200 */
.L_x_17:
[----:B-1----:R-:W-:Y:S01]  /*2040*/  ISETP.GT.U32.AND P0, PT, R42, R33, PT ;  /* 0x000000212a00720c */ /* 0x002fe20003f04070 */
[----:B------:R-:W-:-:S12]  /*2050*/  BSSY.RECONVERGENT B1, `(.L_x_28) ;  /* 0x00000c2000017945 */ /* 0x000fd80003800200 */
[----:B------:R-:W-:Y:S05]  /*2060*/  @P0 BRA `(.L_x_29) ;  /* 0x0000000c00000947 */ /* 0x000fea0003800000 */
[----:B------:R-:W-:Y:S01]  /*2070*/  IADD3 R5, PT, PT, R33, 0x1, RZ ;  /* 0x0000000121057810 */ /* 0x000fe20007ffe0ff */
[----:B------:R-:W-:Y:S01]  /*2080*/  BSSY.RECONVERGENT B2, `(.L_x_30) ;  /* 0x0000063000027945 */ /* 0x000fe20003800200 */
[----:B------:R-:W-:Y:S02]  /*2090*/  IADD3 R24, P2, PT, R0, 0x190, RZ ;  /* 0x0000019000187810 */ /* 0x000fe40007f5e0ff */
[----:B------:R-:W-:Y:S02]  /*20a0*/  VIADDMNMX.U32 R5, R42, 0x1, R5, !PT ;  /* 0x000000012a057846 */ /* 0x000fe40007800005 */
[----:B------:R-:W-:Y:S01]  /*20b0*/  IADD3 R31, P1, PT, R0, 0x1b0, RZ ;  /* 0x000001b0001f7810 */ /* 0x000fe20007f3e0ff */
[--C-:B------:R-:W-:Y:S02]  /*20c0*/  IMAD.X R25, RZ, RZ, R2.reuse, P2 ;  /* 0x000000ffff197224 */ /* 0x100fe400010e0602 */
[----:B------:R-:W-:Y:S01]  /*20d0*/  IMAD.IADD R4, R42, 0x1, -R5 ;  /* 0x000000012a047824 */ /* 0x000fe200078e0a05 */
[----:B------:R-:W-:Y:S01]  /*20e0*/  IADD3 R5, PT, PT, R5, -R42, RZ ;  /* 0x8000002a05057210 */ /* 0x000fe20007ffe0ff */
[----:B------:R-:W-:-:S03]  /*20f0*/  IMAD.X R40, RZ, RZ, R2, P1 ;  /* 0x000000ffff287224 */ /* 0x000fc600008e0602 */
[----:B------:R-:W-:Y:S02]  /*2100*/  ISETP.GT.U32.AND P0, PT, R4, -0x10, PT ;  /* 0xfffffff00400780c */ /* 0x000fe40003f04070 */
[----:B------:R-:W-:Y:S02]  /*2110*/  MOV R4, R42 ;  /* 0x0000002a00047202 */ /* 0x000fe40000000f00 */
[----:B------:R-:W-:-:S09]  /*2120*/  LOP3.LUT R43, R5, 0xf, RZ, 0xc0, !PT ;  /* 0x0000000f052b7812 */ /* 0x000fd200078ec0ff */
[----:B------:R-:W-:Y:S05]  /*2130*/  @P0 BRA `(.L_x_31) ;  /* 0x00000004005c0947 */ /* 0x000fea0003800000 */
[----:B------:R-:W-:Y:S01]  /*2140*/  HFMA2 R41, -RZ, RZ, 0, 0 ;  /* 0x00000000ff297431 */ /* 0x000fe200000001ff */
[----:B------:R-:W-:Y:S01]  /*2150*/  BSSY.RECONVERGENT B3, `(.L_x_32) ;  /* 0x0000051000037945 */ /* 0x000fe20003800200 */
[----:B------:R-:W-:Y:S01]  /*2160*/  MOV R39, R24 ;  /* 0x0000001800277202 */ /* 0x000fe20000000f00 */
[----:B------:R-:W-:Y:S01]  /*2170*/  IMAD.MOV.U32 R38, RZ, RZ, R25 ;  /* 0x000000ffff267224 */ /* 0x000fe200078e0019 */
[----:B------:R-:W-:Y:S01]  /*2180*/  LOP3.LUT R40, R5, 0xfffffff0, RZ, 0xc0, !PT ;  /* 0xfffffff005287812 */ /* 0x000fe200078ec0ff */
[----:B------:R-:W-:-:S07]  /*2190*/  IMAD.MOV.U32 R4, RZ, RZ, R42 ;  /* 0x000000ffff047224 */ /* 0x000fce00078e002a */
.L_x_33:
        /* <DEDUP_REMOVED lines=45> */
[----:B------:R-:W-:Y:S01]  /*2470*/  FADD R54, R9, -R54 ;  /* 0x8000003609367221 */ /* 0x000fe20000000000 */
        /* <DEDUP_REMOVED lines=31> */
.L_x_32:
[----:B------:R-:W-:Y:S01]  /*2670*/  IADD3 R31, P0, PT, R44, 0x60, RZ ;  /* 0x000000602c1f7810 */ /* 0x000fe20007f1e0ff */
[----:B------:R-:W-:Y:S01]  /*2680*/  IMAD.MOV.U32 R24, RZ, RZ, R39 ;  /* 0x000000ffff187224 */ /* 0x000fe200078e0027 */
[----:B------:R-:W-:-:S03]  /*2690*/  MOV R25, R38 ;  /* 0x0000002600197202 */ /* 0x000fc60000000f00 */
[----:B------:R-:W-:-:S08]  /*26a0*/  IMAD.X R40, RZ, RZ, R45, P0 ;  /* 0x000000ffff287224 */ /* 0x000fd000000e062d */
.L_x_31:
[----:B------:R-:W-:Y:S05]  /*26b0*/  BSYNC.RECONVERGENT B2 ;  /* 0x0000000000027941 */ /* 0x000fea0003800200 */
.L_x_30:
[----:B------:R-:W-:-:S13]  /*26c0*/  ISETP.NE.AND P0, PT, R43, RZ, PT ;  /* 0x000000ff2b00720c */ /* 0x000fda0003f05270 */
        /* <DEDUP_REMOVED lines=43> */
.L_x_35:
[----:B------:R-:W-:Y:S05]  /*2980*/  BSYNC.RECONVERGENT B2 ;  /* 0x0000000000027941 */ /* 0x000fea0003800200 */
.L_x_34:
        /* <DEDUP_REMOVED lines=30> */
.L_x_37:
[----:B------:R-:W-:Y:S05]  /*2b70*/  BSYNC.RECONVERGENT B2 ;  /* 0x0000000000027941 */ /* 0x000fea0003800200 */
.L_x_36:
[----:B------:R-:W-:Y:S05]  /*2b80*/  @!P1 BRA `(.L_x_29) ;  /* 0x0000000000389947 */ /* 0x000fea0003800000 */
[----:B------:R-:W-:Y:S01]  /*2b90*/  IMAD.MOV.U32 R39, RZ, RZ, R24 ;  /* 0x000000ffff277224 */ /* 0x000fe200078e0018 */
[----:B------:R-:W-:Y:S01]  /*2ba0*/  MOV R38, R25 ;  /* 0x0000001900267202 */ /* 0x000fe20000000f00 */
[----:B------:R-:W-:-:S07]  /*2bb0*/  IMAD.MOV.U32 R16, RZ, RZ, RZ ;  /* 0x000000ffff107224 */ /* 0x000fce00078e00ff */
.L_x_38:
        /* <DEDUP_REMOVED lines=11> */
.L_x_29:
[----:B------:R-:W-:Y:S05]  /*2c70*/  BSYNC.RECONVERGENT B1 ;  /* 0x0000000000017941 */ /* 0x000fea0003800200 */
.L_x_28:
[----:B------:R-:W-:Y:S01]  /*2c80*/  ISETP.GT.U32.AND P1, PT, R15, R34, PT ;  /* 0x000000220f00720c */ /* 0x000fe20003f24070 */
[----:B------:R-:W-:Y:S01]  /*2c90*/  IMAD.MOV.U32 R5, RZ, RZ, R36 ;  /* 0x000000ffff057224 */ /* 0x000fe200078e0024 */
[----:B------:R-:W-:Y:S01]  /*2ca0*/  IADD3 R18, P0, PT, R0, 0x320, RZ ;  /* 0x0000032000127810 */ /* 0x000fe20007f1e0ff */
[----:B------:R-:W-:Y:S01]  /*2cb0*/  IMAD.MOV.U32 R16, RZ, RZ, R39 ;  /* 0x000000ffff107224 */ /* 0x000fe200078e0027 */
[----:B------:R-:W-:Y:S02]  /*2cc0*/  MOV R4, R37 ;  /* 0x0000002500047202 */ /* 0x000fe40000000f00 */
[----:B------:R-:W-:Y:S02]  /*2cd0*/  IADD3.X R19, PT, PT, RZ, R2, RZ, P0, !PT ;  /* 0x00000002ff137210 */ /* 0x000fe400007fe4ff */
[----:B------:R-:W-:-:S05]  /*2ce0*/  MOV R17, R38 ;  /* 0x0000002600117202 */ /* 0x000fca0000000f00 */
[----:B------:R-:W-:Y:S05]  /*2cf0*/  @P1 BRA `(.L_x_6) ;  /* 0x00000010005c1947 */ /* 0x000fea0003800000 */
[----:B------:R-:W0:Y:S01]  /*2d00*/  LDCU UR4, c[0x0][0x3c4] ;  /* 0x00007880ff0477ac */ /* 0x000e220008000800 */
[----:B------:R-:W-:Y:S02]  /*2d10*/  IMAD R6, R14, UR38, RZ ;  /* 0x000000260e067c24 */ /* 0x000fe4000f8e02ff */
[----:B------:R-:W-:-:S04]  /*2d20*/  VIADD R9, R15, 0xffffffff ;  /* 0xffffffff0f097836 */ /* 0x000fc80000000000 */
[----:B------:R-:W-:Y:S01]  /*2d30*/  IMAD R9, R9, R6, RZ ;  /* 0x0000000609097224 */ /* 0x000fe200078e02ff */
[----:B0-----:R-:W-:-:S09]  /*2d40*/  UISETP.NE.AND UP0, UPT, UR4, URZ, UPT ;  /* 0x000000ff0400728c */ /* 0x001fd2000bf05270 */
[----:B------:R-:W-:Y:S05]  /*2d50*/  BRA.U !UP0, `(.L_x_39) ;  /* 0x0000000508f07547 */ /* 0x000fea000b800000 */
[----:B------:R-:W0:Y:S01]  /*2d60*/  LDCU UR4, c[0x0][0x3d8] ;  /* 0x00007b00ff0477ac */ /* 0x000e220008000800 */
[----:B------:R-:W-:Y:S01]  /*2d70*/  IADD3 R25, P0, PT, R0, 0x190, RZ ;  /* 0x0000019000197810 */ /* 0x000fe20007f1e0ff */
[----:B------:R-:W-:Y:S01]  /*2d80*/  VIADD R26, R42, 0xffffffff ;  /* 0xffffffff2a1a7836 */ /* 0x000fe20000000000 */
[----:B------:R-:W-:Y:S01]  /*2d90*/  MOV R16, R39 ;  /* 0x0000002700107202 */ /* 0x000fe20000000f00 */
[----:B------:R-:W-:Y:S01]  /*2da0*/  IMAD.MOV.U32 R4, RZ, RZ, R37 ;  /* 0x000000ffff047224 */ /* 0x000fe200078e0025 */
[----:B------:R-:W-:Y:S01]  /*2db0*/  MOV R17, R38 ;  /* 0x0000002600117202 */ /* 0x000fe20000000f00 */
[----:B------:R-:W-:Y:S01]  /*2dc0*/  IMAD R26, R26, UR38, RZ ;  /* 0x000000261a1a7c24 */ /* 0x000fe2000f8e02ff */
[----:B------:R-:W-:Y:S01]  /*2dd0*/  MOV R5, R36 ;  /* 0x0000002400057202 */ /* 0x000fe20000000f00 */
[----:B------:R-:W-:Y:S01]  /*2de0*/  IMAD.X R24, RZ, RZ, R2, P0 ;  /* 0x000000ffff187224 */ /* 0x000fe200000e0602 */
[----:B0-----:R-:W-:-:S07]  /*2df0*/  I2FP.F32.S32 R27, UR4 ;  /* 0x00000004001b7c45 */ /* 0x001fce0008201400 */
.L_x_52:
[----:B------:R-:W2:Y:S01]  /*2e00*/  LDL R14, [R7] ;  /* 0x00000000070e7983 */ /* 0x000ea20000100800 */
[----:B------:R-:W-:Y:S01]  /*2e10*/  BSSY B1, `(.L_x_40) ;  /* 0x0000069000017945 */ /* 0x000fe20003800000 */
[----:B------:R-:W-:Y:S02]  /*2e20*/  IADD3 R9, PT, PT, R6, R9, RZ ;  /* 0x0000000906097210 */ /* 0x000fe40007ffe0ff */
[----:B--2---:R-:W-:-:S04]  /*2e30*/  FSETP.GEU.AND P0, PT, R14, R3, PT ;  /* 0x000000030e00720b */ /* 0x004fc80003f0e000 */
[----:B------:R-:W-:Y:S02]  /*2e40*/  ISETP.GT.U32.OR P1, PT, R42, R33, P0 ;  /* 0x000000212a00720c */ /* 0x000fe40000724470 */
[----:B------:R-:W-:Y:S02]  /*2e50*/  SEL R16, R16, R25, P0 ;  /* 0x0000001910107207 */ /* 0x000fe40000000000 */
[----:B------:R-:W-:-:S09]  /*2e60*/  SEL R17, R17, R24, P0 ;  /* 0x0000001811117207 */ /* 0x000fd20000000000 */
[----:B0-----:R-:W-:Y:S05]  /*2e70*/  @P1 BRA `(.L_x_41) ;  /* 0x0000000400881947 */ /* 0x001fea0003800000 */
[----:B------:R-:W0:Y:S01]  /*2e80*/  LDCU UR4, c[0x0][0x2f8] ;  /* 0x00005f00ff0477ac */ /* 0x000e220008000800 */
[----:B------:R-:W-:Y:S01]  /*2e90*/  IADD3 R25, P0, PT, R0, 0x190, RZ ;  /* 0x0000019000197810 */ /* 0x000fe20007f1e0ff */
[----:B------:R-:W-:Y:S02]  /*2ea0*/  IMAD.MOV.U32 R30, RZ, RZ, R26 ;  /* 0x000000ffff1e7224 */ /* 0x000fe400078e001a */
[----:B------:R-:W-:Y:S01]  /*2eb0*/  IMAD.MOV.U32 R28, RZ, RZ, R42 ;  /* 0x000000ffff1c7224 */ /* 0x000fe200078e002a */
[----:B------:R-:W-:Y:S01]  /*2ec0*/  IADD3.X R24, PT, PT, RZ, R2, RZ, P0, !PT ;  /* 0x00000002ff187210 */ /* 0x000fe200007fe4ff */
[----:B------:R-:W-:-:S03]  /*2ed0*/  IMAD.MOV.U32 R16, RZ, RZ, R25 ;  /* 0x000000ffff107224 */ /* 0x000fc600078e0019 */
[----:B------:R-:W-:Y:S02]  /*2ee0*/  MOV R17, R24 ;  /* 0x0000001800117202 */ /* 0x000fe40000000f00 */
[----:B0-----:R-:W-:-:S07]  /*2ef0*/  IADD3 R29, PT, PT, R25, -UR4, RZ ;  /* 0x80000004191d7c10 */ /* 0x001fce000fffe0ff */
.L_x_51:
[----:B------:R-:W2:Y:S01]  /*2f00*/  LDL R36, [R7] ;  /* 0x0000000007247983 */ /* 0x000ea20000100800 */
[----:B0-----:R-:W0:Y:S03]  /*2f10*/  LDCU UR4, c[0x0][0x3ac] ;  /* 0x00007580ff0477ac */ /* 0x001e260008000800 */
[----:B------:R-:W2:Y:S01]  /*2f20*/  LDL R13, [R29] ;  /* 0x000000001d0d7983 */ /* 0x000ea20000100800 */
[----:B------:R-:W-:Y:S01]  /*2f30*/  VIADD R28, R28, 0x1 ;  /* 0x000000011c1c7836 */ /* 0x000fe20000000000 */
[----:B------:R-:W-:Y:S04]  /*2f40*/  BSSY B2, `(.L_x_42) ;  /* 0x0000051000027945 */ /* 0x000fe80003800000 */
[----:B------:R-:W-:-:S02]  /*2f50*/  ISETP.GT.U32.AND P2, PT, R28, R33, PT ;  /* 0x000000211c00720c */ /* 0x000fc40003f44070 */
[----:B0-----:R-:W-:Y:S01]  /*2f60*/  IADD3 R30, PT, PT, R30, UR4, RZ ;  /* 0x000000041e1e7c10 */ /* 0x001fe2000fffe0ff */
[----:B--2---:R-:W-:-:S05]  /*2f70*/  FADD R36, R36, R13 ;  /* 0x0000000d24247221 */ /* 0x004fca0000000000 */
[----:B------:R-:W-:-:S04]  /*2f80*/  FSETP.GEU.AND P0, PT, R36, R3, PT ;  /* 0x000000032400720b */ /* 0x000fc80003f0e000 */
[----:B------:R-:W-:Y:S02]  /*2f90*/  ISETP.GT.U32.OR P1, PT, R32, R35, P0 ;  /* 0x000000232000720c */ /* 0x000fe40000724470 */
[----:B------:R-:W-:Y:S02]  /*2fa0*/  SEL R4, R4, R0, P0 ;  /* 0x0000000004047207 */ /* 0x000fe40000000000 */
[----:B------:R-:W-:-:S09]  /*2fb0*/  SEL R5, R5, R2, P0 ;  /* 0x0000000205057207 */ /* 0x000fd20000000000 */
[----:B------:R-:W-:Y:S05]  /*2fc0*/  @P1 BRA `(.L_x_43) ;  /* 0x0000000400201947 */ /* 0x000fea0003800000 */
[----:B------:R-:W0:Y:S01]  /*2fd0*/  LDCU UR4, c[0x0][0x2f8] ;  /* 0x00005f00ff0477ac */ /* 0x000e220008000800 */
[----:B------:R-:W-:Y:S01]  /*2fe0*/  IMAD.MOV.U32 R4, RZ, RZ, R0 ;  /* 0x000000ffff047224 */ /* 0x000fe200078e0000 */
[----:B------:R-:W-:Y:S01]  /*2ff0*/  MOV R5, R2 ;  /* 0x0000000200057202 */ /* 0x000fe20000000f00 */
[----:B------:R-:W-:Y:S01]  /*3000*/  IMAD.MOV.U32 R38, RZ, RZ, R32 ;  /* 0x000000ffff267224 */ /* 0x000fe200078e0020 */
[----:B0-----:R-:W-:-:S07]  /*3010*/  IADD3 R31, PT, PT, R0, -UR4, RZ ;  /* 0x80000004001f7c10 */ /* 0x001fce000fffe0ff */
.L_x_50:
[----:B0-----:R-:W2:Y:S01]  /*3020*/  LDL R13, [R31] ;  /* 0x000000001f0d7983 */ /* 0x001ea20000100800 */
[----:B------:R-:W-:Y:S05]  /*3030*/  YIELD ;  /* 0x0000000000007946 */ /* 0x000fea0003800000 */
[----:B------:R-:W-:Y:S01]  /*3040*/  BSSY.RECONVERGENT B3, `(.L_x_44) ;  /* 0x000003a000037945 */ /* 0x000fe20003800200 */
[----:B--2---:R-:W-:-:S05]  /*3050*/  FADD R14, R36, R13 ;  /* 0x0000000d240e7221 */ /* 0x004fca0000000000 */
[----:B------:R-:W-:-:S13]  /*3060*/  FSETP.GEU.AND P0, PT, R14, R3, PT ;  /* 0x000000030e00720b */ /* 0x000fda0003f0e000 */
[----:B------:R-:W-:Y:S05]  /*3070*/  @P0 BRA `(.L_x_45) ;  /* 0x0000000000d80947 */ /* 0x000fea0003800000 */
[----:B------:R-:W-:Y:S01]  /*3080*/  FMUL R13, R27, R14 ;  /* 0x0000000e1b0d7220 */ /* 0x000fe20000400000 */
[----:B------:R-:W0:Y:S01]  /*3090*/  MUFU.RCP R21, R8 ;  /* 0x0000000800157308 */ /* 0x000e220000001000 */
[----:B------:R-:W-:Y:S01]  /*30a0*/  BSSY.RECONVERGENT B4, `(.L_x_46) ;  /* 0x0000010000047945 */ /* 0x000fe20003800200 */
[----:B------:R-:W-:Y:S01]  /*30b0*/  IADD3 R37, PT, PT, R38, R30, R9 ;  /* 0x0000001e26257210 */ /* 0x000fe20007ffe009 */
[----:B------:R-:W-:-:S06]  /*30c0*/  FMUL R39, R13, R8 ;  /* 0x000000080d277220 */ /* 0x000fcc0000400000 */
[----:B------:R-:W1:Y:S01]  /*30d0*/  F2I.U32.TRUNC.NTZ R39, R39 ;  /* 0x0000002700277305 */ /* 0x000e62000020f000 */
[----:B0-----:R-:W-:-:S04]  /*30e0*/  FFMA R20, R21, -R8, 1 ;  /* 0x3f80000015147423 */ /* 0x001fc80000000808 */
[----:B------:R-:W-:Y:S01]  /*30f0*/  FFMA R21, R21, R20, R21 ;  /* 0x0000001415157223 */ /* 0x000fe20000000015 */
[----:B-1----:R-:W-:-:S04]  /*3100*/  I2FP.F32.U32 R14, R39 ;  /* 0x00000027000e7245 */ /* 0x002fc80000201000 */
[----:B------:R-:W0:Y:S01]  /*3110*/  FCHK P0, R14, R8 ;  /* 0x000000080e007302 */ /* 0x000e220000000000 */
[----:B------:R-:W-:-:S04]  /*3120*/  FFMA R23, R14, R21, RZ ;  /* 0x000000150e177223 */ /* 0x000fc800000000ff */
[----:B------:R-:W-:-:S04]  /*3130*/  FFMA R20, R23, -R8, R14 ;  /* 0x8000000817147223 */ /* 0x000fc8000000000e */
[----:B------:R-:W-:Y:S01]  /*3140*/  FFMA R40, R21, R20, R23 ;  /* 0x0000001415287223 */ /* 0x000fe20000000017 */
[----:B0-----:R-:W-:Y:S06]  /*3150*/  @!P0 BRA `(.L_x_47) ;  /* 0x0000000000108947 */ /* 0x001fec0003800000 */
[----:B------:R-:W-:Y:S01]  /*3160*/  IMAD.MOV.U32 R21, RZ, RZ, R8 ;  /* 0x000000ffff157224 */ /* 0x000fe200078e0008 */
[----:B------:R-:W-:-:S07]  /*3170*/  MOV R20, 0x3190 ;  /* 0x0000319000147802 */ /* 0x000fce0000000f00 */
[----:B------:R-:W-:Y:S05]  /*3180*/  CALL.REL.NOINC `($__internal_2_$__cuda_sm3x_div_rn_noftz_f32_slowpath) ;  /* 0x0000001400087944 */ /* 0x000fea0003c00000 */
[----:B------:R-:W-:-:S07]  /*3190*/  MOV R40, R14 ;  /* 0x0000000e00287202 */ /* 0x000fce0000000f00 */
.L_x_47:
[----:B------:R-:W-:Y:S05]  /*31a0*/  BSYNC.RECONVERGENT B4 ;  /* 0x0000000000047941 */ /* 0x000fea0003800200 */
.L_x_46:
[----:B------:R-:W0:Y:S01]  /*31b0*/  LDC.64 R22, c[0x0][0x3d0] ;  /* 0x0000f400ff167b82 */ /* 0x000e220000000a00 */
[C---:B------:R-:W-:Y:S02]  /*31c0*/  VIADD R41, R39.reuse, 0x1 ;  /* 0x0000000127297836 */ /* 0x040fe40000000000 */
[----:B0-----:R-:W-:-:S04]  /*31d0*/  IMAD.WIDE.U32 R20, R39, 0x4, R22 ;  /* 0x0000000427147825 */ /* 0x001fc800078e0016 */
[----:B------:R-:W-:Y:S01]  /*31e0*/  IMAD.WIDE.U32 R22, R41, 0x4, R22 ;  /* 0x0000000429167825 */ /* 0x000fe200078e0016 */
[----:B------:R-:W2:Y:S05]  /*31f0*/  LDG.E R39, desc[UR36][R20.64] ;  /* 0x0000002414277981 */ /* 0x000eaa000c1e1900 */
[----:B------:R-:W2:Y:S01]  /*3200*/  LDG.E R22, desc[UR36][R22.64] ;  /* 0x0000002416167981 */ /* 0x000ea2000c1e1900 */
[----:B------:R-:W0:Y:S01]  /*3210*/  MUFU.RCP R41, R8 ;  /* 0x0000000800297308 */ /* 0x000e220000001000 */
[----:B------:R-:W-:Y:S01]  /*3220*/  FADD R40, R13, -R40 ;  /* 0x800000280d287221 */ /* 0x000fe20000000000 */
[----:B------:R-:W-:Y:S01]  /*3230*/  BSSY.RECONVERGENT B4, `(.L_x_48) ;  /* 0x000000e000047945 */ /* 0x000fe20003800200 */
[----:B0-----:R-:W-:Y:S01]  /*3240*/  FFMA R14, R41, -R8, 1 ;  /* 0x3f800000290e7423 */ /* 0x001fe20000000808 */
[----:B--2---:R-:W-:-:S04]  /*3250*/  FADD R13, -R39, R22 ;  /* 0x00000016270d7221 */ /* 0x004fc80000000100 */
[----:B------:R-:W-:Y:S01]  /*3260*/  FMUL R43, R40, R13 ;  /* 0x0000000d282b7220 */ /* 0x000fe20000400000 */
[----:B------:R-:W-:-:S03]  /*3270*/  FFMA R13, R41, R14, R41 ;  /* 0x0000000e290d7223 */ /* 0x000fc60000000029 */
[----:B------:R-:W0:Y:S01]  /*3280*/  FCHK P0, R43, R8 ;  /* 0x000000082b007302 */ /* 0x000e220000000000 */
[----:B------:R-:W-:-:S04]  /*3290*/  FFMA R14, R13, R43, RZ ;  /* 0x0000002b0d0e7223 */ /* 0x000fc800000000ff */
[----:B------:R-:W-:-:S04]  /*32a0*/  FFMA R41, R14, -R8, R43 ;  /* 0x800000080e297223 */ /* 0x000fc8000000002b */
[----:B------:R-:W-:Y:S01]  /*32b0*/  FFMA R14, R13, R41, R14 ;  /* 0x000000290d0e7223 */ /* 0x000fe2000000000e */
[----:B0-----:R-:W-:Y:S06]  /*32c0*/  @!P0 BRA `(.L_x_49) ;  /* 0x0000000000108947 */ /* 0x001fec0003800000 */
[----:B------:R-:W-:Y:S01]  /*32d0*/  MOV R14, R43 ;  /* 0x0000002b000e7202 */ /* 0x000fe20000000f00 */
[----:B------:R-:W-:Y:S01]  /*32e0*/  IMAD.MOV.U32 R21, RZ, RZ, R8 ;  /* 0x000000ffff157224 */ /* 0x000fe200078e0008 */
[----:B------:R-:W-:-:S07]  /*32f0*/  MOV R20, 0x3310 ;  /* 0x0000331000147802 */ /* 0x000fce0000000f00 */
[----:B------:R-:W-:Y:S05]  /*3300*/  CALL.REL.NOINC `($__internal_2_$__cuda_sm3x_div_rn_noftz_f32_slowpath) ;  /* 0x0000001000a87944 */ /* 0x000fea0003c00000 */
.L_x_49:
[----:B------:R-:W-:Y:S05]  /*3310*/  BSYNC.RECONVERGENT B4 ;  /* 0x0000000000047941 */ /* 0x000fea0003800200 */
.L_x_48:
[----:B------:R-:W0:Y:S01]  /*3320*/  LDC.64 R22, c[0x0][0x3e0] ;  /* 0x0000f800ff167b82 */ /* 0x000e220000000a00 */
[----:B------:R-:W-:-:S04]  /*3330*/  FADD R39, R39, R14 ;  /* 0x0000000e27277221 */ /* 0x000fc80000000000 */
[----:B------:R-:W-:-:S03]  /*3340*/  FMUL R39, R12, R39 ;  /* 0x000000270c277220 */ /* 0x000fc60000400000 */
[----:B------:R-:W1:Y:S01]  /*3350*/  LDC.64 R20, c[0x0][0x3e8] ;  /* 0x0000fa00ff147b82 */ /* 0x000e620000000a00 */
[-C--:B------:R-:W-:Y:S01]  /*3360*/  FMUL R13, R11, R39.reuse ;  /* 0x000000270b0d7220 */ /* 0x080fe20000400000 */
[----:B------:R-:W-:Y:S01]  /*3370*/  FMUL R39, R10, R39 ;  /* 0x000000270a277220 */ /* 0x000fe20000400000 */
[----:B0-----:R-:W-:-:S05]  /*3380*/  IMAD.WIDE.U32 R22, R37, 0x8, R22 ;  /* 0x0000000825167825 */ /* 0x001fca00078e0016 */
[----:B------:R0:W-:Y:S01]  /*3390*/  REDG.E.ADD.F32.FTZ.RN.STRONG.GPU desc[UR36][R22.64], R13 ;  /* 0x0000000d160079a6 */ /* 0x0001e2000c12f324 */
[----:B-1----:R-:W-:-:S04]  /*33a0*/  IMAD.WIDE.U32 R20, R37, 0x4, R20 ;  /* 0x0000000425147825 */ /* 0x002fc800078e0014 */
[----:B------:R-:W-:Y:S01]  /*33b0*/  HFMA2 R37, -RZ, RZ, 1.875, 0 ;  /* 0x3f800000ff257431 */ /* 0x000fe200000001ff */
[----:B------:R0:W-:Y:S04]  /*33c0*/  REDG.E.ADD.F32.FTZ.RN.STRONG.GPU desc[UR36][R22.64+0x4], R39 ;  /* 0x00000427160079a6 */ /* 0x0001e8000c12f324 */
[----:B------:R0:W-:Y:S02]  /*33d0*/  REDG.E.ADD.F32.FTZ.RN.STRONG.GPU desc[UR36][R20.64], R37 ;  /* 0x00000025140079a6 */ /* 0x0001e4000c12f324 */
.L_x_45:
[----:B------:R-:W-:Y:S05]  /*33e0*/  BSYNC.RECONVERGENT B3 ;  /* 0x0000000000037941 */ /* 0x000fea0003800200 */
.L_x_44:
[----:B------:R-:W-:Y:S01]  /*33f0*/  VIADD R38, R38, 0x1 ;  /* 0x0000000126267836 */ /* 0x000fe20000000000 */
[----:B------:R-:W-:Y:S02]  /*3400*/  IADD3 R4, P1, PT, R4, 0x4, RZ ;  /* 0x0000000404047810 */ /* 0x000fe40007f3e0ff */
[----:B------:R-:W-:Y:S02]  /*3410*/  IADD3 R31, PT, PT, R31, 0x4, RZ ;  /* 0x000000041f1f7810 */ /* 0x000fe40007ffe0ff */
[----:B------:R-:W-:Y:S01]  /*3420*/  ISETP.GT.U32.AND P0, PT, R38, R35, PT ;  /* 0x000000232600720c */ /* 0x000fe20003f04070 */
[----:B------:R-:W-:-:S12]  /*3430*/  IMAD.X R5, RZ, RZ, R5, P1 ;  /* 0x000000ffff057224 */ /* 0x000fd800008e0605 */
[----:B------:R-:W-:Y:S05]  /*3440*/  @!P0 BRA `(.L_x_50) ;  /* 0xfffffff800f48947 */ /* 0x000fea000383ffff */
.L_x_43:
[----:B------:R-:W-:Y:S05]  /*3450*/  BSYNC B2 ;  /* 0x0000000000027941 */ /* 0x000fea0003800000 */
.L_x_42:
[----:B------:R-:W-:Y:S02]  /*3460*/  IADD3 R16, P0, PT, R16, 0x4, RZ ;  /* 0x0000000410107810 */ /* 0x000fe40007f1e0ff */
[----:B------:R-:W-:-:S03]  /*3470*/  IADD3 R29, PT, PT, R29, 0x4, RZ ;  /* 0x000000041d1d7810 */ /* 0x000fc60007ffe0ff */
[----:B------:R-:W-:Y:S01]  /*3480*/  IMAD.X R17, RZ, RZ, R17, P0 ;  /* 0x000000ffff117224 */ /* 0x000fe200000e0611 */
[----:B------:R-:W-:Y:S07]  /*3490*/  @!P2 BRA `(.L_x_51) ;  /* 0xfffffff80098a947 */ /* 0x000fee000383ffff */
.L_x_41:
[----:B------:R-:W-:Y:S05]  /*34a0*/  BSYNC B1 ;  /* 0x0000000000017941 */ /* 0x000fea0003800000 */
.L_x_40:
[----:B------:R-:W-:Y:S01]  /*34b0*/  IADD3 R15, PT, PT, R15, 0x1, RZ ;  /* 0x000000010f0f7810 */ /* 0x000fe20007ffe0ff */
[----:B------:R-:W-:Y:S01]  /*34c0*/  VIADD R7, R7, 0x4 ;  /* 0x0000000407077836 */ /* 0x000fe20000000000 */
[----:B------:R-:W-:Y:S02]  /*34d0*/  IADD3 R18, P1, PT, R18, 0x4, RZ ;  /* 0x0000000412127810 */ /* 0x000fe40007f3e0ff */
[----:B------:R-:W-:Y:S02]  /*34e0*/  ISETP.GT.U32.AND P0, PT, R15, R34, PT ;  /* 0x000000220f00720c */ /* 0x000fe40003f04070 */
[----:B------:R-:W-:-:S11]  /*34f0*/  IADD3.X R19, PT, PT, RZ, R19, RZ, P1, !PT ;  /* 0x00000013ff137210 */ /* 0x000fd60000ffe4ff */
[----:B------:R-:W-:Y:S05]  /*3500*/  @!P0 BRA `(.L_x_52) ;  /* 0xfffffff8003c8947 */ /* 0x000fea000383ffff */
[----:B------:R-:W-:Y:S05]  /*3510*/  BRA `(.L_x_6) ;  /* 0x0000000800547947 */ /* 0x000fea0003800000 */
.L_x_39:
[----:B------:R0:W1:Y:S01]  /*3520*/  F2F.F64.F32 R28, R13 ;  /* 0x0000000d001c7310 */ /* 0x0000620000201800 */
[----:B------:R-:W-:Y:S01]  /*3530*/  VIADD R30, R42, 0xffffffff ;  /* 0xffffffff2a1e7836 */ /* 0x000fe20000000000 */
[----:B------:R-:W-:Y:S01]  /*3540*/  IADD3 R31, P0, PT, R0, 0x190, RZ ;  /* 0x00000190001f7810 */ /* 0x000fe20007f1e0ff */
[----:B------:R-:W-:Y:S01]  /*3550*/  IMAD.MOV.U32 R5, RZ, RZ, R36 ;  /* 0x000000ffff057224 */ /* 0x000fe200078e0024 */
[----:B------:R-:W-:Y:S01]  /*3560*/  MOV R16, R39 ;  /* 0x0000002700107202 */ /* 0x000fe20000000f00 */
[----:B------:R-:W-:Y:S01]  /*3570*/  IMAD.MOV.U32 R17, RZ, RZ, R38 ;  /* 0x000000ffff117224 */ /* 0x000fe200078e0026 */
[----:B------:R-:W-:Y:S01]  /*3580*/  MOV R4, R37 ;  /* 0x0000002500047202 */ /* 0x000fe20000000f00 */
[----:B------:R-:W-:Y:S01]  /*3590*/  IMAD R30, R30, UR38, RZ ;  /* 0x000000261e1e7c24 */ /* 0x000fe2000f8e02ff */
[----:B0-----:R-:W-:-:S07]  /*35a0*/  IADD3.X R36, PT, PT, RZ, R2, RZ, P0, !PT ;  /* 0x00000002ff247210 */ /* 0x001fce00007fe4ff */
.L_x_65:
[----:B------:R-:W2:Y:S01]  /*35b0*/  LDL R14, [R7] ;  /* 0x00000000070e7983 */ /* 0x000ea20000100800 */
[----:B------:R-:W-:Y:S01]  /*35c0*/  BSSY B1, `(.L_x_53) ;  /* 0x0000083000017945 */ /* 0x000fe20003800000 */
        /* <DEDUP_REMOVED lines=13> */
.L_x_64:
[----:B------:R-:W2:Y:S04]  /*36a0*/  LDL R40, [R7] ;  /* 0x0000000007287983 */ /* 0x000ea80000100800 */
[----:B0-----:R-:W2:Y:S01]  /*36b0*/  LDL R21, [R37] ;  /* 0x0000000025157983 */ /* 0x001ea20000100800 */
[----:B------:R-:W-:Y:S01]  /*36c0*/  VIADD R38, R38, 0x1 ;  /* 0x0000000126267836 */ /* 0x000fe20000000000 */
[----:B------:R-:W-:Y:S04]  /*36d0*/  BSSY B2, `(.L_x_55) ;  /* 0x000006b000027945 */ /* 0x000fe80003800000 */
[----:B------:R-:W-:Y:S01]  /*36e0*/  ISETP.GT.U32.AND P2, PT, R38, R33, PT ;  /* 0x000000212600720c */ /* 0x000fe20003f44070 */
[----:B--2---:R-:W-:-:S05]  /*36f0*/  FADD R40, R40, R21 ;  /* 0x0000001528287221 */ /* 0x004fca0000000000 */
[----:B------:R-:W-:-:S04]  /*3700*/  FSETP.GEU.AND P0, PT, R40, R3, PT ;  /* 0x000000032800720b */ /* 0x000fc80003f0e000 */
[----:B------:R-:W-:Y:S02]  /*3710*/  ISETP.GT.U32.OR P1, PT, R32, R35, P0 ;  /* 0x000000232000720c */ /* 0x000fe40000724470 */
[----:B------:R-:W-:Y:S02]  /*3720*/  SEL R4, R4, R0, P0 ;  /* 0x0000000004047207 */ /* 0x000fe40000000000 */
[----:B------:R-:W-:-:S09]  /*3730*/  SEL R5, R5, R2, P0 ;  /* 0x0000000205057207 */ /* 0x000fd20000000000 */
[----:B------:R-:W-:Y:S05]  /*3740*/  @P1 BRA `(.L_x_56) ;  /* 0x00000004008c1947 */ /* 0x000fea0003800000 */
[----:B------:R-:W0:Y:S01]  /*3750*/  LDCU UR4, c[0x0][0x3ac] ;  /* 0x00007580ff0477ac */ /* 0x000e220008000800 */
[----:B------:R-:W-:Y:S01]  /*3760*/  MOV R4, R0 ;  /* 0x0000000000047202 */ /* 0x000fe20000000f00 */
[----:B------:R-:W-:Y:S01]  /*3770*/  IMAD.MOV.U32 R5, RZ, RZ, R2 ;  /* 0x000000ffff057224 */ /* 0x000fe200078e0002 */
[----:B------:R-:W-:Y:S01]  /*3780*/  MOV R44, R32 ;  /* 0x00000020002c7202 */ /* 0x000fe20000000f00 */
[----:B------:R-:W0:Y:S01]  /*3790*/  LDCU UR5, c[0x0][0x3b0] ;  /* 0x00007600ff0577ac */ /* 0x000e220008000800 */
[----:B------:R-:W2:Y:S01]  /*37a0*/  LDCU UR6, c[0x0][0x2f8] ;  /* 0x00005f00ff0677ac */ /* 0x000ea20008000800 */
[----:B0-----:R-:W-:Y:S01]  /*37b0*/  UIMAD UR4, UR4, UR5, UR4 ;  /* 0x00000005040472a4 */ /* 0x001fe2000f8e0204 */
[----:B--2---:R-:W-:-:S05]  /*37c0*/  VIADD R39, R0, -UR6 ;  /* 0x8000000600277c36 */ /* 0x004fca0008000000 */
[----:B------:R-:W-:-:S04]  /*37d0*/  IADD3 R14, PT, PT, R9, UR4, R32 ;  /* 0x00000004090e7c10 */ /* 0x000fc8000fffe020 */
[----:B------:R-:W-:-:S07]  /*37e0*/  IADD3 R41, PT, PT, R14, R13, RZ ;  /* 0x0000000d0e297210 */ /* 0x000fce0007ffe0ff */
.L_x_63:
[----:B0-----:R-:W2:Y:S01]  /*37f0*/  LDL R21, [R39] ;  /* 0x0000000027157983 */ /* 0x001ea20000100800 */
[----:B------:R-:W-:Y:S01]  /*3800*/  VIADD R44, R44, 0x1 ;  /* 0x000000012c2c7836 */ /* 0x000fe20000000000 */
[----:B------:R-:W-:Y:S05]  /*3810*/  YIELD ;  /* 0x0000000000007946 */ /* 0x000fea0003800000 */
[----:B------:R-:W-:Y:S01]  /*3820*/  BSSY.RECONVERGENT B3, `(.L_x_57) ;  /* 0x0000050000037945 */ /* 0x000fe20003800200 */
[----:B------:R-:W-:Y:S01]  /*3830*/  ISETP.GT.U32.AND P3, PT, R44, R35, PT ;  /* 0x000000232c00720c */ /* 0x000fe20003f64070 */
[----:B--2---:R-:W-:-:S05]  /*3840*/  FADD R21, R40, R21 ;  /* 0x0000001528157221 */ /* 0x004fca0000000000 */
[----:B------:R-:W-:-:S13]  /*3850*/  FSETP.GEU.AND P0, PT, R21, R3, PT ;  /* 0x000000031500720b */ /* 0x000fda0003f0e000 */
[----:B------:R-:W-:Y:S05]  /*3860*/  @P0 BRA `(.L_x_58) ;  /* 0x00000004002c0947 */ /* 0x000fea0003800000 */
[----:B------:R-:W-:Y:S01]  /*3870*/  FMUL R14, R21, R8 ;  /* 0x00000008150e7220 */ /* 0x000fe20000400000 */
[----:B------:R-:W-:Y:S01]  /*3880*/  IMAD.MOV.U32 R20, RZ, RZ, 0x0 ;  /* 0x00000000ff147424 */ /* 0x000fe200078e00ff */
[----:B------:R-:W-:Y:S01]  /*3890*/  MOV R21, 0x3fd80000 ;  /* 0x3fd8000000157802 */ /* 0x000fe20000000f00 */
[----:B------:R-:W-:Y:S01]  /*38a0*/  BSSY.RECONVERGENT B4, `(.L_x_59) ;  /* 0x0000018000047945 */ /* 0x000fe20003800200 */
[----:B------:R-:W0:Y:S02]  /*38b0*/  F2F.F64.F32 R26, R14 ;  /* 0x0000000e001a7310 */ /* 0x000e240000201800 */
[----:B0-----:R-:W-:-:S06]  /*38c0*/  DADD R26, -R26, 1 ;  /* 0x3ff000001a1a7429 */ /* 0x001fcc0000000100 */
[----:B------:R-:W0:Y:S04]  /*38d0*/  MUFU.RSQ64H R51, R27 ;  /* 0x0000001b00337308 */ /* 0x000e280000001c00 */
[----:B------:R-:W-:-:S04]  /*38e0*/  IADD3 R50, PT, PT, R27, -0x3500000, RZ ;  /* 0xfcb000001b327810 */ /* 0x000fc80007ffe0ff */
[----:B------:R-:W-:Y:S02]  /*38f0*/  ISETP.GE.U32.AND P0, PT, R50, 0x7ca00000, PT ;  /* 0x7ca000003200780c */ /* 0x000fe40003f06070 */
[----:B0-----:R-:W-:-:S08]  /*3900*/  DMUL R22, R50, R50 ;  /* 0x0000003232167228 */ /* 0x001fd00000000000 */
[----:B------:R-:W-:-:S08]  /*3910*/  DFMA R22, R26, -R22, 1 ;  /* 0x3ff000001a16742b */ /* 0x000fd00000000816 */
[----:B------:R-:W-:Y:S02]  /*3920*/  DFMA R20, R22, R20, 0.5 ;  /* 0x3fe000001614742b */ /* 0x000fe40000000014 */
[----:B------:R-:W-:-:S08]  /*3930*/  DMUL R24, R50, R22 ;  /* 0x0000001632187228 */ /* 0x000fd00000000000 */
[----:B------:R-:W-:-:S08]  /*3940*/  DFMA R24, R20, R24, R50 ;  /* 0x000000181418722b */ /* 0x000fd00000000032 */
[----:B------:R-:W-:Y:S02]  /*3950*/  DMUL R22, R26, R24 ;  /* 0x000000181a167228 */ /* 0x000fe40000000000 */
[----:B------:R-:W-:Y:S01]  /*3960*/  VIADD R47, R25, 0xfff00000 ;  /* 0xfff00000192f7836 */ /* 0x000fe20000000000 */
[----:B------:R-:W-:-:S05]  /*3970*/  MOV R46, R24 ;  /* 0x00000018002e7202 */ /* 0x000fca0000000f00 */
[----:B------:R-:W-:-:S08]  /*3980*/  DFMA R20, R22, -R22, R26 ;  /* 0x800000161614722b */ /* 0x000fd0000000001a */
[----:B------:R-:W-:Y:S01]  /*3990*/  DFMA R48, R20, R46, R22 ;  /* 0x0000002e1430722b */ /* 0x000fe20000000016 */
[----:B------:R-:W-:Y:S10]  /*39a0*/  @!P0 BRA `(.L_x_60) ;  /* 0x00000000001c8947 */ /* 0x000ff40003800000 */
[----:B------:R-:W-:Y:S01]  /*39b0*/  IMAD.MOV.U32 R48, RZ, RZ, R20 ;  /* 0x000000ffff307224 */ /* 0x000fe200078e0014 */
[----:B------:R-:W-:Y:S01]  /*39c0*/  MOV R49, R21 ;  /* 0x0000001500317202 */ /* 0x000fe20000000f00 */
[----:B------:R-:W-:Y:S01]  /*39d0*/  IMAD.MOV.U32 R46, RZ, RZ, R22 ;  /* 0x000000ffff2e7224 */ /* 0x000fe200078e0016 */
[----:B------:R-:W-:Y:S01]  /*39e0*/  MOV R43, R23 ;  /* 0x00000017002b7202 */ /* 0x000fe20000000f00 */
[----:B------:R-:W-:Y:S01]  /*39f0*/  IMAD.MOV.U32 R25, RZ, RZ, R47 ;  /* 0x000000ffff197224 */ /* 0x000fe200078e002f */
[----:B------:R-:W-:-:S07]  /*3a00*/  MOV R14, 0x3a20 ;  /* 0x00003a20000e7802 */ /* 0x000fce0000000f00 */
[----:B-1----:R-:W-:Y:S05]  /*3a10*/  CALL.REL.NOINC `($__internal_0_$__cuda_sm20_dsqrt_rn_f64_mediumpath_v1) ;  /* 0x0000000400547944 */ /* 0x002fea0003c00000 */
.L_x_60:
[----:B------:R-:W-:Y:S05]  /*3a20*/  BSYNC.RECONVERGENT B4 ;  /* 0x0000000000047941 */ /* 0x000fea0003800200 */
.L_x_59:
[----:B-1----:R-:W-:Y:S01]  /*3a30*/  DMUL R48, R28, R48 ;  /* 0x000000301c307228 */ /* 0x002fe20000000000 */
[----:B------:R-:W-:Y:S01]  /*3a40*/  MOV R21, 0x19cba943 ;  /* 0x19cba94300157802 */ /* 0x000fe20000000f00 */
[----:B------:R-:W-:Y:S08]  /*3a50*/  BSSY.RECONVERGENT B4, `(.L_x_61) ;  /* 0x0000021000047945 */ /* 0x000ff00003800200 */
[----:B------:R-:W0:Y:S02]  /*3a60*/  F2F.F32.F64 R48, R48 ;  /* 0x0000003000307310 */ /* 0x000e240000301000 */
[----:B0-----:R-:W-:-:S04]  /*3a70*/  FMUL R14, R48, R48 ;  /* 0x00000030300e7220 */ /* 0x001fc80000400000 */
[C---:B------:R-:W-:Y:S01]  /*3a80*/  FFMA R21, R14.reuse, R21, 3.807152406768155109e-20 ;  /* 0x1f33c9a60e157423 */ /* 0x040fe20000000015 */
[----:B------:R-:W-:-:S03]  /*3a90*/  FADD R23, R14, -3076.46923828125 ;  /* 0xc54047820e177421 */ /* 0x000fc60000000000 */
[C---:B------:R-:W-:Y:S01]  /*3aa0*/  FFMA R21, R14.reuse, R21, 4.7944026887006374973e-17 ;  /* 0x245d1a510e157423 */ /* 0x040fe20000000015 */
[----:B------:R-:W-:-:S03]  /*3ab0*/  FFMA R23, R14, R23, 3476263.25 ;  /* 0x4a542c9d0e177423 */ /* 0x000fc60000000017 */
[C---:B------:R-:W-:Y:S01]  /*3ac0*/  FFMA R21, R14.reuse, R21, 4.3512597496485339033e-14 ;  /* 0x2943f69c0e157423 */ /* 0x040fe20000000015 */
[----:B------:R-:W-:-:S03]  /*3ad0*/  FFMA R27, R14, R23, -1.44048294400000000000e+09 ;  /* 0xceabb80d0e1b7423 */ /* 0x000fc60000000017 */
[C---:B------:R-:W-:Y:S01]  /*3ae0*/  FFMA R21, R14.reuse, R21, 3.0093112030060709117e-11 ;  /* 0x2e0459d50e157423 */ /* 0x040fe20000000015 */
[----:B------:R-:W0:Y:S03]  /*3af0*/  MUFU.RCP R20, R27 ;  /* 0x0000001b00147308 */ /* 0x000e260000001000 */
[----:B------:R-:W-:-:S04]  /*3b00*/  FFMA R21, R14, R21, 1.6022468685150670353e-08 ;  /* 0x3289a1c80e157423 */ /* 0x000fc80000000015 */
[----:B------:R-:W-:-:S04]  /*3b10*/  FFMA R21, R14, R21, 6.5485837694723159075e-06 ;  /* 0x36dbbbe80e157423 */ /* 0x000fc80000000015 */
[----:B------:R-:W-:-:S04]  /*3b20*/  FFMA R21, R14, R21, 0.0020259108860045671463 ;  /* 0x3b04c5250e157423 */ /* 0x000fc80000000015 */
[----:B------:R-:W-:Y:S01]  /*3b30*/  FFMA R21, R14, R21, 0.4630762934684753418 ;  /* 0x3eed18560e157423 */ /* 0x000fe20000000015 */
[----:B0-----:R-:W-:-:S03]  /*3b40*/  FFMA R23, -R27, R20, 1 ;  /* 0x3f8000001b177423 */ /* 0x001fc60000000114 */
[----:B------:R-:W-:Y:S01]  /*3b50*/  FFMA R21, R14, R21, 75.4337310791015625 ;  /* 0x4296de120e157423 */ /* 0x000fe20000000015 */
[----:B------:R-:W-:-:S03]  /*3b60*/  FFMA R23, R20, R23, R20 ;  /* 0x0000001714177223 */ /* 0x000fc60000000014 */
[----:B------:R-:W-:-:S04]  /*3b70*/  FFMA R21, R14, R21, 8307.92578125 ;  /* 0x4601cfb40e157423 */ /* 0x000fc80000000015 */
[----:B------:R-:W-:-:S04]  /*3b80*/  FFMA R21, R14, R21, 571661.125 ;  /* 0x490b90d20e157423 */ /* 0x000fc80000000015 */
[----:B------:R-:W-:-:S04]  /*3b90*/  FFMA R21, R14, R21, 21641558 ;  /* 0x4ba51cab0e157423 */ /* 0x000fc80000000015 */
[----:B------:R-:W-:-:S04]  /*3ba0*/  FFMA R21, R14, R21, 356644480 ;  /* 0x4daa0fb40e157423 */ /* 0x000fc80000000015 */
[----:B------:R-:W-:-:S04]  /*3bb0*/  FFMA R14, R14, R21, 1.44048294400000000000e+09 ;  /* 0x4eabb80d0e0e7423 */ /* 0x000fc80000000015 */
[----:B------:R-:W0:Y:S01]  /*3bc0*/  FCHK P0, -R14, R27 ;  /* 0x0000001b0e007302 */ /* 0x000e220000000100 */
[----:B------:R-:W-:-:S04]  /*3bd0*/  FFMA R20, -R14, R23, RZ ;  /* 0x000000170e147223 */ /* 0x000fc800000001ff */
[----:B------:R-:W-:-:S04]  /*3be0*/  FFMA R21, -R27, R20, -R14 ;  /* 0x000000141b157223 */ /* 0x000fc8000000090e */
[----:B------:R-:W-:Y:S01]  /*3bf0*/  FFMA R25, R23, R21, R20 ;  /* 0x0000001517197223 */ /* 0x000fe20000000014 */
[----:B0-----:R-:W-:Y:S06]  /*3c00*/  @!P0 BRA `(.L_x_62) ;  /* 0x0000000000148947 */ /* 0x001fec0003800000 */
[----:B------:R-:W-:Y:S01]  /*3c10*/  FADD R14, -R14, -RZ ;  /* 0x800000ff0e0e7221 */ /* 0x000fe20000000100 */
[----:B------:R-:W-:Y:S01]  /*3c20*/  IMAD.MOV.U32 R21, RZ, RZ, R27 ;  /* 0x000000ffff157224 */ /* 0x000fe200078e001b */
[----:B------:R-:W-:-:S07]  /*3c30*/  MOV R20, 0x3c50 ;  /* 0x00003c5000147802 */ /* 0x000fce0000000f00 */
[----:B------:R-:W-:Y:S05]  /*3c40*/  CALL.REL.NOINC `($__internal_2_$__cuda_sm3x_div_rn_noftz_f32_slowpath) ;  /* 0x0000000800587944 */ /* 0x000fea0003c00000 */
[----:B------:R-:W-:-:S07]  /*3c50*/  MOV R25, R14 ;  /* 0x0000000e00197202 */ /* 0x000fce0000000f00 */
.L_x_62:
[----:B------:R-:W-:Y:S05]  /*3c60*/  BSYNC.RECONVERGENT B4 ;  /* 0x0000000000047941 */ /* 0x000fea0003800200 */
.L_x_61:
[----:B------:R-:W0:Y:S01]  /*3c70*/  LDC.64 R22, c[0x0][0x3e0] ;  /* 0x0000f800ff167b82 */ /* 0x000e220000000a00 */
[----:B------:R-:W-:Y:S01]  /*3c80*/  FMUL R25, R12, R25 ;  /* 0x000000190c197220 */ /* 0x000fe20000400000 */
[----:B------:R-:W-:-:S03]  /*3c90*/  IMAD.MOV.U32 R43, RZ, RZ, 0x3f800000 ;  /* 0x3f800000ff2b7424 */ /* 0x000fc600078e00ff */
[-C--:B------:R-:W-:Y:S01]  /*3ca0*/  FMUL R27, R11, R25.reuse ;  /* 0x000000190b1b7220 */ /* 0x080fe20000400000 */
[----:B------:R-:W-:Y:S02]  /*3cb0*/  FMUL R25, R10, R25 ;  /* 0x000000190a197220 */ /* 0x000fe40000400000 */
[----:B------:R-:W1:Y:S01]  /*3cc0*/  LDC.64 R20, c[0x0][0x3e8] ;  /* 0x0000fa00ff147b82 */ /* 0x000e620000000a00 */
[----:B0-----:R-:W-:-:S05]  /*3cd0*/  IMAD.WIDE.U32 R22, R41, 0x8, R22 ;  /* 0x0000000829167825 */ /* 0x001fca00078e0016 */
[----:B------:R0:W-:Y:S01]  /*3ce0*/  REDG.E.ADD.F32.FTZ.RN.STRONG.GPU desc[UR36][R22.64], R27 ;  /* 0x0000001b160079a6 */ /* 0x0001e2000c12f324 */
[----:B-1----:R-:W-:-:S03]  /*3cf0*/  IMAD.WIDE.U32 R20, R41, 0x4, R20 ;  /* 0x0000000429147825 */ /* 0x002fc600078e0014 */
[----:B------:R0:W-:Y:S04]  /*3d00*/  REDG.E.ADD.F32.FTZ.RN.STRONG.GPU desc[UR36][R22.64+0x4], R25 ;  /* 0x00000419160079a6 */ /* 0x0001e8000c12f324 */
[----:B------:R0:W-:Y:S02]  /*3d10*/  REDG.E.ADD.F32.FTZ.RN.STRONG.GPU desc[UR36][R20.64], R43 ;  /* 0x0000002b140079a6 */ /* 0x0001e4000c12f324 */
.L_x_58:
[----:B------:R-:W-:Y:S05]  /*3d20*/  BSYNC.RECONVERGENT B3 ;  /* 0x0000000000037941 */ /* 0x000fea0003800200 */
.L_x_57:
[----:B------:R-:W-:Y:S01]  /*3d30*/  IADD3 R4, P0, PT, R4, 0x4, RZ ;  /* 0x0000000404047810 */ /* 0x000fe20007f1e0ff */
[----:B------:R-:W-:Y:S01]  /*3d40*/  VIADD R41, R41, 0x1 ;  /* 0x0000000129297836 */ /* 0x000fe20000000000 */
[----:B------:R-:W-:Y:S02]  /*3d50*/  IADD3 R39, PT, PT, R39, 0x4, RZ ;  /* 0x0000000427277810 */ /* 0x000fe40007ffe0ff */
[----:B------:R-:W-:Y:S01]  /*3d60*/  IADD3.X R5, PT, PT, RZ, R5, RZ, P0, !PT ;  /* 0x00000005ff057210 */ /* 0x000fe200007fe4ff */
[----:B------:R-:W-:Y:S08]  /*3d70*/  @!P3 BRA `(.L_x_63) ;  /* 0xfffffff8009cb947 */ /* 0x000ff0000383ffff */
.L_x_56:
[----:B------:R-:W-:Y:S05]  /*3d80*/  BSYNC B2 ;  /* 0x0000000000027941 */ /* 0x000fea0003800000 */
.L_x_55:
[----:B------:R-:W2:Y:S01]  /*3d90*/  LDCU UR4, c[0x0][0x3ac] ;  /* 0x00007580ff0477ac */ /* 0x000ea20008000800 */
[----:B------:R-:W-:Y:S01]  /*3da0*/  IADD3 R16, P0, PT, R16, 0x4, RZ ;  /* 0x0000000410107810 */ /* 0x000fe20007f1e0ff */
[----:B------:R-:W-:-:S03]  /*3db0*/  VIADD R37, R37, 0x4 ;  /* 0x0000000425257836 */ /* 0x000fc60000000000 */
[----:B------:R-:W-:Y:S01]  /*3dc0*/  IADD3.X R17, PT, PT, RZ, R17, RZ, P0, !PT ;  /* 0x00000011ff117210 */ /* 0x000fe200007fe4ff */
[----:B--2---:R-:W-:Y:S01]  /*3dd0*/  VIADD R13, R13, UR4 ;  /* 0x000000040d0d7c36 */ /* 0x004fe20008000000 */
[----:B------:R-:W-:Y:S07]  /*3de0*/  @!P2 BRA `(.L_x_64) ;  /* 0xfffffff8002ca947 */ /* 0x000fee000383ffff */
.L_x_54:
[----:B------:R-:W-:Y:S05]  /*3df0*/  BSYNC B1 ;  /* 0x0000000000017941 */ /* 0x000fea0003800000 */
.L_x_53:
[----:B------:R-:W-:Y:S01]  /*3e00*/  IADD3 R15, PT, PT, R15, 0x1, RZ ;  /* 0x000000010f0f7810 */ /* 0x000fe20007ffe0ff */
[----:B------:R-:W-:Y:S01]  /*3e10*/  VIADD R7, R7, 0x4 ;  /* 0x0000000407077836 */ /* 0x000fe20000000000 */
[----:B------:R-:W-:Y:S02]  /*3e20*/  IADD3 R18, P1, PT, R18, 0x4, RZ ;  /* 0x0000000412127810 */ /* 0x000fe40007f3e0ff */
[----:B------:R-:W-:Y:S02]  /*3e30*/  ISETP.GT.U32.AND P0, PT, R15, R34, PT ;  /* 0x000000220f00720c */ /* 0x000fe40003f04070 */
[----:B------:R-:W-:Y:S01]  /*3e40*/  IADD3 R9, PT, PT, R6, R9, RZ ;  /* 0x0000000906097210 */ /* 0x000fe20007ffe0ff */
[----:B------:R-:W-:-:S10]  /*3e50*/  IMAD.X R19, RZ, RZ, R19, P1 ;  /* 0x000000ffff137224 */ /* 0x000fd400008e0613 */
[----:B------:R-:W-:Y:S05]  /*3e60*/  @!P0 BRA `(.L_x_65) ;  /* 0xfffffff400d08947 */ /* 0x000fea000383ffff */
.L_x_6:
[----:B------:R-:W-:Y:S05]  /*3e70*/  BSYNC B0 ;  /* 0x0000000000007941 */ /* 0x000fea0003800000 */
.L_x_5:
[----:B------:R-:W-:-:S04]  /*3e80*/  MOV R2, 0x0 ;  /* 0x0000000000027802 */ /* 0x000fc80000000f00 */
[----:B------:R2:W3:Y:S03]  /*3e90*/  LDC.64 R6, c[0x4][R2] ;  /* 0x0100000002067b82 */ /* 0x0004e60000000a00 */
[----:B0-----:R-:W-:-:S07]  /*3ea0*/  LEPC R20, `(.L_x_66) ;  /* 0x000000001014794e */ /* 0x001fce0000000000 */
[----:B-123--:R-:W-:Y:S05]  /*3eb0*/  CALL.ABS.NOINC R6 ;  /* 0x0000000006007343 */ /* 0x00efea0003c00000 */
.L_x_66:
[----:B------:R0:W1:Y:S01]  /*3ec0*/  LDC.64 R6, c[0x4][R2] ;  /* 0x0100000002067b82 */ /* 0x0000620000000a00 */
[----:B------:R-:W-:Y:S01]  /*3ed0*/  MOV R4, R16 ;  /* 0x0000001000047202 */ /* 0x000fe20000000f00 */
[----:B------:R-:W-:-:S07]  /*3ee0*/  IMAD.MOV.U32 R5, RZ, RZ, R17 ;  /* 0x000000ffff057224 */ /* 0x000fce00078e0011 */
[----:B------:R-:W-:-:S07]  /*3ef0*/  LEPC R20, `(.L_x_67) ;  /* 0x000000001014794e */ /* 0x000fce0000000000 */
[----:B01----:R-:W-:Y:S05]  /*3f00*/  CALL.ABS.NOINC R6 ;  /* 0x0000000006007343 */ /* 0x003fea0003c00000 */
.L_x_67:
[----:B------:R-:W0:Y:S01]  /*3f10*/  LDC.64 R2, c[0x4][R2] ;  /* 0x0100000002027b82 */ /* 0x000e220000000a00 */
[----:B------:R-:W-:Y:S01]  /*3f20*/  MOV R4, R18 ;  /* 0x0000001200047202 */ /* 0x000fe20000000f00 */
[----:B------:R-:W-:-:S07]  /*3f30*/  IMAD.MOV.U32 R5, RZ, RZ, R19 ;  /* 0x000000ffff057224 */ /* 0x000fce00078e0013 */
[----:B------:R-:W-:-:S07]  /*3f40*/  LEPC R20, `(.L_x_68) ;  /* 0x000000001014794e */ /* 0x000fce0000000000 */
[----:B0-----:R-:W-:Y:S05]  /*3f50*/  CALL.ABS.NOINC R2 ;  /* 0x0000000002007343 */ /* 0x001fea0003c00000 */
.L_x_68:
[----:B------:R-:W-:Y:S05]  /*3f60*/  EXIT ;  /* 0x000000000000794d */ /* 0x000fea0003800000 */
        .weak           $__internal_0_$__cuda_sm20_dsqrt_rn_f64_mediumpath_v1
        .type           $__internal_0_$__cuda_sm20_dsqrt_rn_f64_mediumpath_v1,@function
        .size           $__internal_0_$__cuda_sm20_dsqrt_rn_f64_mediumpath_v1,($__internal_1_$__cuda_sm20_rcp_rn_f32_slowpath - $__internal_0_$__cuda_sm20_dsqrt_rn_f64_mediumpath_v1)
$__internal_0_$__cuda_sm20_dsqrt_rn_f64_mediumpath_v1:
[----:B------:R-:W-:Y:S01]  /*3f70*/  ISETP.GE.U32.AND P0, PT, R50, -0x3400000, PT ;  /* 0xfcc000003200780c */ /* 0x000fe20003f06070 */
[----:B------:R-:W-:Y:S01]  /*3f80*/  BSSY.RECONVERGENT B5, `(.L_x_69) ;  /* 0x0000029000057945 */ /* 0x000fe20003800200 */
[----:B------:R-:W-:Y:S01]  /*3f90*/  MOV R20, R26 ;  /* 0x0000001a00147202 */ /* 0x000fe20000000f00 */
[----:B------:R-:W-:Y:S01]  /*3fa0*/  IMAD.MOV.U32 R21, RZ, RZ, R27 ;  /* 0x000000ffff157224 */ /* 0x000fe200078e001b */
[----:B------:R-:W-:Y:S01]  /*3fb0*/  MOV R22, R48 ;  /* 0x0000003000167202 */ /* 0x000fe20000000f00 */
[----:B------:R-:W-:Y:S01]  /*3fc0*/  IMAD.MOV.U32 R23, RZ, RZ, R49 ;  /* 0x000000ffff177224 */ /* 0x000fe200078e0031 */
[----:B------:R-:W-:Y:S01]  /*3fd0*/  MOV R26, R46 ;  /* 0x0000002e001a7202 */ /* 0x000fe20000000f00 */
[----:B------:R-:W-:-:S06]  /*3fe0*/  IMAD.MOV.U32 R27, RZ, RZ, R43 ;  /* 0x000000ffff1b7224 */ /* 0x000fcc00078e002b */
[----:B------:R-:W-:Y:S05]  /*3ff0*/  @!P0 BRA `(.L_x_70) ;  /* 0x0000000000208947 */ /* 0x000fea0003800000 */
[----:B------:R-:W-:-:S10]  /*4000*/  DFMA.RM R22, R22, R24, R26 ;  /* 0x000000181616722b */ /* 0x000fd4000000401a */
[----:B------:R-:W-:-:S04]  /*4010*/  IADD3 R24, P0, PT, R22, 0x1, RZ ;  /* 0x0000000116187810 */ /* 0x000fc80007f1e0ff */
[----:B------:R-:W-:-:S06]  /*4020*/  IADD3.X R25, PT, PT, RZ, R23, RZ, P0, !PT ;  /* 0x00000017ff197210 */ /* 0x000fcc00007fe4ff */
[----:B------:R-:W-:-:S08]  /*4030*/  DFMA.RP R20, -R22, R24, R20 ;  /* 0x000000181614722b */ /* 0x000fd00000008114 */
[----:B------:R-:W-:-:S06]  /*4040*/  DSETP.GT.AND P0, PT, R20, RZ, PT ;  /* 0x000000ff1400722a */ /* 0x000fcc0003f04000 */
[----:B------:R-:W-:Y:S02]  /*4050*/  FSEL R22, R24, R22, P0 ;  /* 0x0000001618167208 */ /* 0x000fe40000000000 */
[----:B------:R-:W-:Y:S01]  /*4060*/  FSEL R23, R25, R23, P0 ;  /* 0x0000001719177208 */ /* 0x000fe20000000000 */
[----:B------:R-:W-:Y:S06]  /*4070*/  BRA `(.L_x_71) ;  /* 0x0000000000647947 */ /* 0x000fec0003800000 */
.L_x_70:
[----:B------:R-:W-:-:S14]  /*4080*/  DSETP.NE.AND P0, PT, R20, RZ, PT ;  /* 0x000000ff1400722a */ /* 0x000fdc0003f05000 */
[----:B------:R-:W-:Y:S05]  /*4090*/  @!P0 BRA `(.L_x_72) ;  /* 0x0000000000588947 */ /* 0x000fea0003800000 */
[----:B------:R-:W-:-:S13]  /*40a0*/  ISETP.GE.AND P0, PT, R21, RZ, PT ;  /* 0x000000ff1500720c */ /* 0x000fda0003f06270 */
[----:B------:R-:W-:Y:S01]  /*40b0*/  @!P0 IMAD.MOV.U32 R22, RZ, RZ, 0x0 ;  /* 0x00000000ff168424 */ /* 0x000fe200078e00ff */
[----:B------:R-:W-:Y:S01]  /*40c0*/  @!P0 MOV R23, 0xfff80000 ;  /* 0xfff8000000178802 */ /* 0x000fe20000000f00 */
[----:B------:R-:W-:Y:S06]  /*40d0*/  @!P0 BRA `(.L_x_71) ;  /* 0x00000000004c8947 */ /* 0x000fec0003800000 */
[----:B------:R-:W-:-:S13]  /*40e0*/  ISETP.GT.AND P0, PT, R21, 0x7fefffff, PT ;  /* 0x7fefffff1500780c */ /* 0x000fda0003f04270 */
[----:B------:R-:W-:Y:S05]  /*40f0*/  @P0 BRA `(.L_x_72) ;  /* 0x0000000000400947 */ /* 0x000fea0003800000 */
[----:B------:R-:W-:Y:S01]  /*4100*/  DMUL R20, R20, 8.11296384146066816958e+31 ;  /* 0x4690000014147828 */ /* 0x000fe20000000000 */
[----:B------:R-:W-:Y:S01]  /*4110*/  IMAD.MOV.U32 R24, RZ, RZ, RZ ;  /* 0x000000ffff187224 */ /* 0x000fe200078e00ff */
[----:B------:R-:W-:Y:S01]  /*4120*/  MOV R26, 0x0 ;  /* 0x00000000001a7802 */ /* 0x000fe20000000f00 */
[----:B------:R-:W-:-:S03]  /*4130*/  IMAD.MOV.U32 R27, RZ, RZ, 0x3fd80000 ;  /* 0x3fd80000ff1b7424 */ /* 0x000fc600078e00ff */
[----:B------:R-:W0:Y:S02]  /*4140*/  MUFU.RSQ64H R25, R21 ;  /* 0x0000001500197308 */ /* 0x000e240000001c00 */
[----:B0-----:R-:W-:-:S08]  /*4150*/  DMUL R22, R24, R24 ;  /* 0x0000001818167228 */ /* 0x001fd00000000000 */
[----:B------:R-:W-:-:S08]  /*4160*/  DFMA R22, R20, -R22, 1 ;  /* 0x3ff000001416742b */ /* 0x000fd00000000816 */
[----:B------:R-:W-:Y:S02]  /*4170*/  DFMA R26, R22, R26, 0.5 ;  /* 0x3fe00000161a742b */ /* 0x000fe4000000001a */
[----:B------:R-:W-:-:S08]  /*4180*/  DMUL R22, R24, R22 ;  /* 0x0000001618167228 */ /* 0x000fd00000000000 */
[----:B------:R-:W-:-:S08]  /*4190*/  DFMA R26, R26, R22, R24 ;  /* 0x000000161a1a722b */ /* 0x000fd00000000018 */
[----:B------:R-:W-:Y:S02]  /*41a0*/  DMUL R22, R20, R26 ;  /* 0x0000001a14167228 */ /* 0x000fe40000000000 */
[----:B------:R-:W-:-:S06]  /*41b0*/  IADD3 R27, PT, PT, R27, -0x100000, RZ ;  /* 0xfff000001b1b7810 */ /* 0x000fcc0007ffe0ff */
[----:B------:R-:W-:-:S08]  /*41c0*/  DFMA R24, R22, -R22, R20 ;  /* 0x800000161618722b */ /* 0x000fd00000000014 */
[----:B------:R-:W-:-:S10]  /*41d0*/  DFMA R22, R26, R24, R22 ;  /* 0x000000181a16722b */ /* 0x000fd40000000016 */
[----:B------:R-:W-:Y:S01]  /*41e0*/  VIADD R23, R23, 0xfcb00000 ;  /* 0xfcb0000017177836 */ /* 0x000fe20000000000 */
[----:B------:R-:W-:Y:S06]  /*41f0*/  BRA `(.L_x_71) ;  /* 0x0000000000047947 */ /* 0x000fec0003800000 */
.L_x_72:
[----:B------:R-:W-:-:S11]  /*4200*/  DADD R22, R20, R20 ;  /* 0x0000000014167229 */ /* 0x000fd60000000014 */
.L_x_71:
[----:B------:R-:W-:Y:S05]  /*4210*/  BSYNC.RECONVERGENT B5 ;  /* 0x0000000000057941 */ /* 0x000fea0003800200 */
.L_x_69:
[----:B------:R-:W-:Y:S01]  /*4220*/  MOV R20, R14 ;  /* 0x0000000e00147202 */ /* 0x000fe20000000f00 */
[----:B------:R-:W-:Y:S01]  /*4230*/  IMAD.MOV.U32 R21, RZ, RZ, 0x0 ;  /* 0x00000000ff157424 */ /* 0x000fe200078e00ff */
[----:B------:R-:W-:Y:S01]  /*4240*/  MOV R48, R22 ;  /* 0x0000001600307202 */ /* 0x000fe20000000f00 */
[----:B------:R-:W-:Y:S02]  /*4250*/  IMAD.MOV.U32 R49, RZ, RZ, R23 ;  /* 0x000000ffff317224 */ /* 0x000fe400078e0017 */
[----:B------:R-:W-:Y:S05]  /*4260*/  RET.REL.NODEC R20 `(_Z15gridding_kernelj10parametersP20ReconstructionSamplePfjP5cmplxS2_) ;  /* 0xffffffbc14647950 */ /* 0x000fea0003c3ffff */
        .weak           $__internal_1_$__cuda_sm20_rcp_rn_f32_slowpath
        .type           $__internal_1_$__cuda_sm20_rcp_rn_f32_slowpath,@function
        .size           $__internal_1_$__cuda_sm20_rcp_rn_f32_slowpath,($__internal_2_$__cuda_sm3x_div_rn_noftz_f32_slowpath - $__internal_1_$__cuda_sm20_rcp_rn_f32_slowpath)
$__internal_1_$__cuda_sm20_rcp_rn_f32_slowpath:
[----:B------:R-:W-:-:S04]  /*4270*/  SHF.L.U32 R4, R3, 0x1, RZ ;  /* 0x0000000103047819 */ /* 0x000fc800000006ff */
[----:B------:R-:W-:-:S04]  /*4280*/  SHF.R.U32.HI R4, RZ, 0x18, R4 ;  /* 0x00000018ff047819 */ /* 0x000fc80000011604 */
[----:B------:R-:W-:-:S13]  /*4290*/  ISETP.NE.U32.AND P0, PT, R4, RZ, PT ;  /* 0x000000ff0400720c */ /* 0x000fda0003f05070 */
[----:B------:R-:W-:Y:S05]  /*42a0*/  @P0 BRA `(.L_x_73) ;  /* 0x00000000002c0947 */ /* 0x000fea0003800000 */
[----:B------:R-:W-:-:S05]  /*42b0*/  IMAD.SHL.U32 R4, R3, 0x2, RZ ;  /* 0x0000000203047824 */ /* 0x000fca00078e00ff */
[----:B------:R-:W-:-:S13]  /*42c0*/  ISETP.NE.AND P0, PT, R4, RZ, PT ;  /* 0x000000ff0400720c */ /* 0x000fda0003f05270 */
[----:B------:R0:W1:Y:S01]  /*42d0*/  @!P0 MUFU.RCP R4, R3 ;  /* 0x0000000300048308 */ /* 0x0000620000001000 */
[----:B------:R-:W-:Y:S05]  /*42e0*/  @!P0 BRA `(.L_x_74) ;  /* 0x0000000000a48947 */ /* 0x000fea0003800000 */
[----:B------:R-:W-:-:S04]  /*42f0*/  FFMA R8, R3, 1.84467440737095516160e+19, RZ ;  /* 0x5f80000003087823 */ /* 0x000fc800000000ff */
[----:B------:R-:W1:Y:S02]  /*4300*/  MUFU.RCP R9, R8 ;  /* 0x0000000800097308 */ /* 0x000e640000001000 */
[----:B-1----:R-:W-:-:S04]  /*4310*/  FFMA R4, R8, R9, -1 ;  /* 0xbf80000008047423 */ /* 0x002fc80000000009 */
[----:B------:R-:W-:-:S04]  /*4320*/  FADD.FTZ R4, -R4, -RZ ;  /* 0x800000ff04047221 */ /* 0x000fc80000010100 */
[----:B------:R-:W-:-:S04]  /*4330*/  FFMA R4, R9, R4, R9 ;  /* 0x0000000409047223 */ /* 0x000fc80000000009 */
[----:B------:R-:W-:Y:S01]  /*4340*/  FFMA R4, R4, 1.84467440737095516160e+19, RZ ;  /* 0x5f80000004047823 */ /* 0x000fe200000000ff */
[----:B------:R-:W-:Y:S06]  /*4350*/  BRA `(.L_x_74) ;  /* 0x0000000000887947 */ /* 0x000fec0003800000 */
.L_x_73:
[----:B------:R-:W-:-:S04]  /*4360*/  IADD3 R8, PT, PT, R4, -0xfd, RZ ;  /* 0xffffff0304087810 */ /* 0x000fc80007ffe0ff */
[----:B------:R-:W-:-:S13]  /*4370*/  ISETP.GT.U32.AND P0, PT, R8, 0x1, PT ;  /* 0x000000010800780c */ /* 0x000fda0003f04070 */
[----:B------:R-:W-:Y:S05]  /*4380*/  @P0 BRA `(.L_x_75) ;  /* 0x0000000000780947 */ /* 0x000fea0003800000 */
[----:B------:R-:W-:Y:S01]  /*4390*/  LOP3.LUT R9, R3, 0x7fffff, RZ, 0xc0, !PT ;  /* 0x007fffff03097812 */ /* 0x000fe200078ec0ff */
[----:B------:R-:W-:Y:S01]  /*43a0*/  IMAD.MOV.U32 R15, RZ, RZ, 0x3 ;  /* 0x00000003ff0f7424 */ /* 0x000fe200078e00ff */
[----:B------:R-:W-:Y:S02]  /*43b0*/  IADD3 R4, PT, PT, R4, -0xfc, RZ ;  /* 0xffffff0404047810 */ /* 0x000fe40007ffe0ff */
[----:B------:R-:W-:Y:S02]  /*43c0*/  LOP3.LUT R9, R9, 0x3f800000, RZ, 0xfc, !PT ;  /* 0x3f80000009097812 */ /* 0x000fe400078efcff */
[----:B------:R-:W-:Y:S02]  /*43d0*/  SHF.L.U32 R14, R15, R8, RZ ;  /* 0x000000080f0e7219 */ /* 0x000fe400000006ff */
[----:B------:R-:W0:Y:S02]  /*43e0*/  MUFU.RCP R10, R9 ;  /* 0x00000009000a7308 */ /* 0x000e240000001000 */
[----:B0-----:R-:W-:-:S04]  /*43f0*/  FFMA R11, R9, R10, -1 ;  /* 0xbf800000090b7423 */ /* 0x001fc8000000000a */
[----:B------:R-:W-:-:S04]  /*4400*/  FADD.FTZ R11, -R11, -RZ ;  /* 0x800000ff0b0b7221 */ /* 0x000fc80000010100 */
[CCC-:B------:R-:W-:Y:S01]  /*4410*/  FFMA.RM R12, R10.reuse, R11.reuse, R10.reuse ;  /* 0x0000000b0a0c7223 */ /* 0x1c0fe2000000400a */
[----:B------:R-:W-:-:S04]  /*4420*/  FFMA.RP R11, R10, R11, R10 ;  /* 0x0000000b0a0b7223 */ /* 0x000fc8000000800a */
[C---:B------:R-:W-:Y:S02]  /*4430*/  LOP3.LUT R10, R12.reuse, 0x7fffff, RZ, 0xc0, !PT ;  /* 0x007fffff0c0a7812 */ /* 0x040fe400078ec0ff */
[----:B------:R-:W-:Y:S02]  /*4440*/  FSETP.NEU.FTZ.AND P0, PT, R12, R11, PT ;  /* 0x0000000b0c00720b */ /* 0x000fe40003f1d000 */
[----:B------:R-:W-:Y:S02]  /*4450*/  LOP3.LUT R11, R10, 0x800000, RZ, 0xfc, !PT ;  /* 0x008000000a0b7812 */ /* 0x000fe400078efcff */
[----:B------:R-:W-:Y:S02]  /*4460*/  SEL R10, RZ, 0xffffffff, !P0 ;  /* 0xffffffffff0a7807 */ /* 0x000fe40004000000 */
[----:B------:R-:W-:Y:S02]  /*4470*/  LOP3.LUT R9, R14, R11, RZ, 0xc0, !PT ;  /* 0x0000000b0e097212 */ /* 0x000fe400078ec0ff */
[----:B------:R-:W-:-:S02]  /*4480*/  IADD3 R10, PT, PT, -R10, RZ, RZ ;  /* 0x000000ff0a0a7210 */ /* 0x000fc40007ffe1ff */
[-C--:B------:R-:W-:Y:S02]  /*4490*/  SHF.R.U32.HI R9, RZ, R8.reuse, R9 ;  /* 0x00000008ff097219 */ /* 0x080fe40000011609 */
[--C-:B------:R-:W-:Y:S02]  /*44a0*/  LOP3.LUT P1, RZ, R10, R8, R11.reuse, 0xf8, !PT ;  /* 0x000000080aff7212 */ /* 0x100fe4000782f80b */
[C---:B------:R-:W-:Y:S02]  /*44b0*/  LOP3.LUT P0, RZ, R9.reuse, 0x1, RZ, 0xc0, !PT ;  /* 0x0000000109ff7812 */ /* 0x040fe4000780c0ff */
[----:B------:R-:W-:Y:S02]  /*44c0*/  LOP3.LUT P2, RZ, R9, 0x2, RZ, 0xc0, !PT ;  /* 0x0000000209ff7812 */ /* 0x000fe4000784c0ff */
[----:B------:R-:W-:Y:S02]  /*44d0*/  SHF.R.U32.HI R4, RZ, R4, R11 ;  /* 0x00000004ff047219 */ /* 0x000fe4000001160b */
[----:B------:R-:W-:-:S02]  /*44e0*/  PLOP3.LUT P0, PT, P0, P1, P2, 0xe0, 0x0 ;  /* 0x000000000000781c */ /* 0x000fc40000703c20 */
[----:B------:R-:W-:Y:S02]  /*44f0*/  LOP3.LUT P1, RZ, R3, 0x7fffff, RZ, 0xc0, !PT ;  /* 0x007fffff03ff7812 */ /* 0x000fe4000782c0ff */
[----:B------:R-:W-:-:S05]  /*4500*/  SEL R8, RZ, 0x1, !P0 ;  /* 0x00000001ff087807 */ /* 0x000fca0004000000 */
[----:B------:R-:W-:-:S05]  /*4510*/  IMAD.MOV R8, RZ, RZ, -R8 ;  /* 0x000000ffff087224 */ /* 0x000fca00078e0a08 */
[----:B------:R-:W-:-:S13]  /*4520*/  ISETP.GE.AND P0, PT, R8, RZ, PT ;  /* 0x000000ff0800720c */ /* 0x000fda0003f06270 */
[----:B------:R-:W-:-:S05]  /*4530*/  @!P0 VIADD R4, R4, 0x1 ;  /* 0x0000000104048836 */ /* 0x000fca0000000000 */
[----:B------:R-:W-:-:S04]  /*4540*/  @!P1 SHF.L.U32 R4, R4, 0x1, RZ ;  /* 0x0000000104049819 */ /* 0x000fc800000006ff */
[----:B------:R-:W-:Y:S01]  /*4550*/  LOP3.LUT R4, R4, 0x80000000, R3, 0xf8, !PT ;  /* 0x8000000004047812 */ /* 0x000fe200078ef803 */
[----:B------:R-:W-:Y:S06]  /*4560*/  BRA `(.L_x_74) ;  /* 0x0000000000047947 */ /* 0x000fec0003800000 */
.L_x_75:
[----:B------:R2:W3:Y:S02]  /*4570*/  MUFU.RCP R4, R3 ;  /* 0x0000000300047308 */ /* 0x0004e40000001000 */
.L_x_74:
[----:B------:R-:W-:Y:S02]  /*4580*/  HFMA2 R9, -RZ, RZ, 0, 0 ;  /* 0x00000000ff097431 */ /* 0x000fe400000001ff */
[----:B------:R-:W-:-:S04]  /*4590*/  IMAD.MOV.U32 R8, RZ, RZ, R13 ;  /* 0x000000ffff087224 */ /* 0x000fc800078e000d */
[----:B0123--:R-:W-:Y:S05]  /*45a0*/  RET.REL.NODEC R8 `(_Z15gridding_kernelj10parametersP20ReconstructionSamplePfjP5cmplxS2_) ;  /* 0xffffffb808947950 */ /* 0x00ffea0003c3ffff */
        .weak           $__internal_2_$__cuda_sm3x_div_rn_noftz_f32_slowpath
        .type           $__internal_2_$__cuda_sm3x_div_rn_noftz_f32_slowpath,@function
        .size           $__internal_2_$__cuda_sm3x_div_rn_noftz_f32_slowpath,(.L_x_90 - $__internal_2_$__cuda_sm3x_div_rn_noftz_f32_slowpath)
$__internal_2_$__cuda_sm3x_div_rn_noftz_f32_slowpath:
[----:B------:R-:W-:Y:S01]  /*45b0*/  SHF.R.U32.HI R22, RZ, 0x17, R21 ;  /* 0x00000017ff167819 */ /* 0x000fe20000011615 */
[----:B------:R-:W-:Y:S01]  /*45c0*/  BSSY.RECONVERGENT B5, `(.L_x_76) ;  /* 0x0000062000057945 */ /* 0x000fe20003800200 */
[----:B------:R-:W-:Y:S02]  /*45d0*/  SHF.R.U32.HI R45, RZ, 0x17, R14 ;  /* 0x00000017ff2d7819 */ /* 0x000fe4000001160e */
[----:B------:R-:W-:Y:S02]  /*45e0*/  LOP3.LUT R22, R22, 0xff, RZ, 0xc0, !PT ;  /* 0x000000ff16167812 */ /* 0x000fe400078ec0ff */
[----:B------:R-:W-:-:S03]  /*45f0*/  LOP3.LUT R45, R45, 0xff, RZ, 0xc0, !PT ;  /* 0x000000ff2d2d7812 */ /* 0x000fc600078ec0ff */
[----:B------:R-:W-:Y:S01]  /*4600*/  VIADD R46, R22, 0xffffffff ;  /* 0xffffffff162e7836 */ /* 0x000fe20000000000 */
[----:B------:R-:W-:-:S04]  /*4610*/  IADD3 R43, PT, PT, R45, -0x1, RZ ;  /* 0xffffffff2d2b7810 */ /* 0x000fc80007ffe0ff */
[----:B------:R-:W-:-:S04]  /*4620*/  ISETP.GT.U32.AND P0, PT, R46, 0xfd, PT ;  /* 0x000000fd2e00780c */ /* 0x000fc80003f04070 */
[----:B------:R-:W-:-:S13]  /*4630*/  ISETP.GT.U32.OR P0, PT, R43, 0xfd, P0 ;  /* 0x000000fd2b00780c */ /* 0x000fda0000704470 */
[----:B------:R-:W-:Y:S01]  /*4640*/  @!P0 IMAD.MOV.U32 R23, RZ, RZ, RZ ;  /* 0x000000ffff178224 */ /* 0x000fe200078e00ff */
[----:B------:R-:W-:Y:S06]  /*4650*/  @!P0 BRA `(.L_x_77) ;  /* 0x00000000005c8947 */ /* 0x000fec0003800000 */
[----:B------:R-:W-:Y:S02]  /*4660*/  FSETP.GTU.FTZ.AND P0, PT, |R14|, +INF , PT ;  /* 0x7f8000000e00780b */ /* 0x000fe40003f1c200 */
[----:B------:R-:W-:-:S04]  /*4670*/  FSETP.GTU.FTZ.AND P1, PT, |R21|, +INF , PT ;  /* 0x7f8000001500780b */ /* 0x000fc80003f3c200 */
[----:B------:R-:W-:-:S13]  /*4680*/  PLOP3.LUT P0, PT, P0, P1, PT, 0xf8, 0x8f ;  /* 0x00000000008f781c */ /* 0x000fda0000703f70 */
[----:B------:R-:W-:Y:S05]  /*4690*/  @P0 BRA `(.L_x_78) ;  /* 0x00000004004c0947 */ /* 0x000fea0003800000 */
[----:B------:R-:W-:-:S13]  /*46a0*/  LOP3.LUT P0, RZ, R21, 0x7fffffff, R14, 0xc8, !PT ;  /* 0x7fffffff15ff7812 */ /* 0x000fda000780c80e */
[----:B------:R-:W-:Y:S05]  /*46b0*/  @!P0 BRA `(.L_x_79) ;  /* 0x00000004003c8947 */ /* 0x000fea0003800000 */
[C---:B------:R-:W-:Y:S02]  /*46c0*/  FSETP.NEU.FTZ.AND P4, PT, |R14|.reuse, +INF , PT ;  /* 0x7f8000000e00780b */ /* 0x040fe40003f9d200 */
[----:B------:R-:W-:Y:S02]  /*46d0*/  FSETP.NEU.FTZ.AND P1, PT, |R21|, +INF , PT ;  /* 0x7f8000001500780b */ /* 0x000fe40003f3d200 */
[----:B------:R-:W-:-:S11]  /*46e0*/  FSETP.NEU.FTZ.AND P0, PT, |R14|, +INF , PT ;  /* 0x7f8000000e00780b */ /* 0x000fd60003f1d200 */
[----:B------:R-:W-:Y:S05]  /*46f0*/  @!P1 BRA !P4, `(.L_x_79) ;  /* 0x00000004002c9947 */ /* 0x000fea0006000000 */
[----:B------:R-:W-:-:S04]  /*4700*/  LOP3.LUT P4, RZ, R14, 0x7fffffff, RZ, 0xc0, !PT ;  /* 0x7fffffff0eff7812 */ /* 0x000fc8000788c0ff */
[----:B------:R-:W-:-:S13]  /*4710*/  PLOP3.LUT P1, PT, P1, P4, PT, 0x2f, 0xf2 ;  /* 0x0000000000f2781c */ /* 0x000fda0000f28577 */
[----:B------:R-:W-:Y:S05]  /*4720*/  @P1 BRA `(.L_x_80) ;  /* 0x0000000400181947 */ /* 0x000fea0003800000 */
[----:B------:R-:W-:-:S04]  /*4730*/  LOP3.LUT P1, RZ, R21, 0x7fffffff, RZ, 0xc0, !PT ;  /* 0x7fffffff15ff7812 */ /* 0x000fc8000782c0ff */
[----:B------:R-:W-:-:S13]  /*4740*/  PLOP3.LUT P0, PT, P0, P1, PT, 0x2f, 0xf2 ;  /* 0x0000000000f2781c */ /* 0x000fda0000702577 */
[----:B------:R-:W-:Y:S05]  /*4750*/  @P0 BRA `(.L_x_81) ;  /* 0x0000000400000947 */ /* 0x000fea0003800000 */
[----:B------:R-:W-:Y:S02]  /*4760*/  ISETP.GE.AND P0, PT, R43, RZ, PT ;  /* 0x000000ff2b00720c */ /* 0x000fe40003f06270 */
[----:B------:R-:W-:-:S11]  /*4770*/  ISETP.GE.AND P1, PT, R46, RZ, PT ;  /* 0x000000ff2e00720c */ /* 0x000fd60003f26270 */
[----:B------:R-:W-:Y:S01]  /*4780*/  @P0 MOV R23, RZ ;  /* 0x000000ff00170202 */ /* 0x000fe20000000f00 */
[----:B------:R-:W-:Y:S02]  /*4790*/  @!P0 IMAD.MOV.U32 R23, RZ, RZ, -0x40 ;  /* 0xffffffc0ff178424 */ /* 0x000fe400078e00ff */
[----:B------:R-:W-:Y:S01]  /*47a0*/  @!P0 FFMA R14, R14, 1.84467440737095516160e+19, RZ ;  /* 0x5f8000000e0e8823 */ /* 0x000fe200000000ff */
[----:B------:R-:W-:Y:S02]  /*47b0*/  @!P1 FFMA R21, R21, 1.84467440737095516160e+19, RZ ;  /* 0x5f80000015159823 */ /* 0x000fe400000000ff */
[----:B------:R-:W-:-:S07]  /*47c0*/  @!P1 IADD3 R23, PT, PT, R23, 0x40, RZ ;  /* 0x0000004017179810 */ /* 0x000fce0007ffe0ff */
.L_x_77:
[----:B------:R-:W-:Y:S01]  /*47d0*/  LEA R46, R22, 0xc0800000, 0x17 ;  /* 0xc0800000162e7811 */ /* 0x000fe200078eb8ff */
[----:B------:R-:W-:Y:S04]  /*47e0*/  BSSY.RECONVERGENT B6, `(.L_x_82) ;  /* 0x0000036000067945 */ /* 0x000fe80003800200 */
[----:B------:R-:W-:Y:S01]  /*47f0*/  IMAD.IADD R47, R21, 0x1, -R46 ;  /* 0x00000001152f7824 */ /* 0x000fe200078e0a2e */
[----:B------:R-:W-:-:S03]  /*4800*/  IADD3 R21, PT, PT, R45, -0x7f, RZ ;  /* 0xffffff812d157810 */ /* 0x000fc60007ffe0ff */
[----:B------:R-:W0:Y:S01]  /*4810*/  MUFU.RCP R46, R47 ;  /* 0x0000002f002e7308 */ /* 0x000e220000001000 */
[----:B------:R-:W-:Y:S01]  /*4820*/  FADD.FTZ R43, -R47, -RZ ;  /* 0x800000ff2f2b7221 */ /* 0x000fe20000010100 */
[C---:B------:R-:W-:Y:S01]  /*4830*/  IMAD R14, R21.reuse, -0x800000, R14 ;  /* 0xff800000150e7824 */ /* 0x040fe200078e020e */
[----:B------:R-:W-:-:S05]  /*4840*/  IADD3 R22, PT, PT, R21, 0x7f, -R22 ;  /* 0x0000007f15167810 */ /* 0x000fca0007ffe816 */
[----:B------:R-:W-:Y:S02]  /*4850*/  IMAD.IADD R22, R22, 0x1, R23 ;  /* 0x0000000116167824 */ /* 0x000fe400078e0217 */
[----:B0-----:R-:W-:-:S04]  /*4860*/  FFMA R45, R46, R43, 1 ;  /* 0x3f8000002e2d7423 */ /* 0x001fc8000000002b */
[----:B------:R-:W-:-:S04]  /*4870*/  FFMA R45, R46, R45, R46 ;  /* 0x0000002d2e2d7223 */ /* 0x000fc8000000002e */
[----:B------:R-:W-:-:S04]  /*4880*/  FFMA R46, R14, R45, RZ ;  /* 0x0000002d0e2e7223 */ /* 0x000fc800000000ff */
[----:B------:R-:W-:-:S04]  /*4890*/  FFMA R48, R43, R46, R14 ;  /* 0x0000002e2b307223 */ /* 0x000fc8000000000e */
[----:B------:R-:W-:-:S04]  /*48a0*/  FFMA R46, R45, R48, R46 ;  /* 0x000000302d2e7223 */ /* 0x000fc8000000002e */
[----:B------:R-:W-:-:S04]  /*48b0*/  FFMA R43, R43, R46, R14 ;  /* 0x0000002e2b2b7223 */ /* 0x000fc8000000000e */
[----:B------:R-:W-:-:S05]  /*48c0*/  FFMA R14, R45, R43, R46 ;  /* 0x0000002b2d0e7223 */ /* 0x000fca000000002e */
[----:B------:R-:W-:-:S04]  /*48d0*/  SHF.R.U32.HI R21, RZ, 0x17, R14 ;  /* 0x00000017ff157819 */ /* 0x000fc8000001160e */
[----:B------:R-:W-:-:S04]  /*48e0*/  LOP3.LUT R21, R21, 0xff, RZ, 0xc0, !PT ;  /* 0x000000ff15157812 */ /* 0x000fc800078ec0ff */
[----:B------:R-:W-:-:S05]  /*48f0*/  IADD3 R21, PT, PT, R21, R22, RZ ;  /* 0x0000001615157210 */ /* 0x000fca0007ffe0ff */
[----:B------:R-:W-:-:S05]  /*4900*/  VIADD R23, R21, 0xffffffff ;  /* 0xffffffff15177836 */ /* 0x000fca0000000000 */
[----:B------:R-:W-:-:S13]  /*4910*/  ISETP.GE.U32.AND P0, PT, R23, 0xfe, PT ;  /* 0x000000fe1700780c */ /* 0x000fda0003f06070 */
[----:B------:R-:W-:Y:S05]  /*4920*/  @!P0 BRA `(.L_x_83) ;  /* 0x0000000000808947 */ /* 0x000fea0003800000 */
[----:B------:R-:W-:-:S13]  /*4930*/  ISETP.GT.AND P0, PT, R21, 0xfe, PT ;  /* 0x000000fe1500780c */ /* 0x000fda0003f04270 */
[----:B------:R-:W-:Y:S05]  /*4940*/  @P0 BRA `(.L_x_84) ;  /* 0x00000000006c0947 */ /* 0x000fea0003800000 */
[----:B------:R-:W-:-:S13]  /*4950*/  ISETP.GE.AND P0, PT, R21, 0x1, PT ;  /* 0x000000011500780c */ /* 0x000fda0003f06270 */
[----:B------:R-:W-:Y:S05]  /*4960*/  @P0 BRA `(.L_x_85) ;  /* 0x0000000000740947 */ /* 0x000fea0003800000 */
[----:B------:R-:W-:Y:S02]  /*4970*/  ISETP.GE.AND P0, PT, R21, -0x18, PT ;  /* 0xffffffe81500780c */ /* 0x000fe40003f06270 */
[----:B------:R-:W-:-:S11]  /*4980*/  LOP3.LUT R14, R14, 0x80000000, RZ, 0xc0, !PT ;  /* 0x800000000e0e7812 */ /* 0x000fd600078ec0ff */
[----:B------:R-:W-:Y:S05]  /*4990*/  @!P0 BRA `(.L_x_85) ;  /* 0x0000000000688947 */ /* 0x000fea0003800000 */
[-CC-:B------:R-:W-:Y:S01]  /*49a0*/  FFMA.RZ R22, R45, R43.reuse, R46.reuse ;  /* 0x0000002b2d167223 */ /* 0x180fe2000000c02e */
[C---:B------:R-:W-:Y:S02]  /*49b0*/  ISETP.NE.AND P4, PT, R21.reuse, RZ, PT ;  /* 0x000000ff1500720c */ /* 0x040fe40003f85270 */
[----:B------:R-:W-:Y:S02]  /*49c0*/  ISETP.NE.AND P1, PT, R21, RZ, PT ;  /* 0x000000ff1500720c */ /* 0x000fe40003f25270 */
[----:B------:R-:W-:Y:S01]  /*49d0*/  LOP3.LUT R23, R22, 0x7fffff, RZ, 0xc0, !PT ;  /* 0x007fffff16177812 */ /* 0x000fe200078ec0ff */
[CCC-:B------:R-:W-:Y:S01]  /*49e0*/  FFMA.RP R22, R45.reuse, R43.reuse, R46.reuse ;  /* 0x0000002b2d167223 */ /* 0x1c0fe2000000802e */
[----:B------:R-:W-:Y:S01]  /*49f0*/  FFMA.RM R43, R45, R43, R46 ;  /* 0x0000002b2d2b7223 */ /* 0x000fe2000000402e */
[----:B------:R-:W-:Y:S01]  /*4a00*/  IADD3 R46, PT, PT, R21, 0x20, RZ ;  /* 0x00000020152e7810 */ /* 0x000fe20007ffe0ff */
[----:B------:R-:W-:Y:S01]  /*4a10*/  IMAD.MOV R21, RZ, RZ, -R21 ;  /* 0x000000ffff157224 */ /* 0x000fe200078e0a15 */
[----:B------:R-:W-:-:S02]  /*4a20*/  LOP3.LUT R23, R23, 0x800000, RZ, 0xfc, !PT ;  /* 0x0080000017177812 */ /* 0x000fc400078efcff */
[----:B------:R-:W-:Y:S02]  /*4a30*/  FSETP.NEU.FTZ.AND P0, PT, R22, R43, PT ;  /* 0x0000002b1600720b */ /* 0x000fe40003f1d000 */
[----:B------:R-:W-:Y:S02]  /*4a40*/  SHF.L.U32 R46, R23, R46, RZ ;  /* 0x0000002e172e7219 */ /* 0x000fe400000006ff */
[----:B------:R-:W-:Y:S02]  /*4a50*/  SEL R22, R21, RZ, P4 ;  /* 0x000000ff15167207 */ /* 0x000fe40002000000 */
[----:B------:R-:W-:Y:S02]  /*4a60*/  ISETP.NE.AND P1, PT, R46, RZ, P1 ;  /* 0x000000ff2e00720c */ /* 0x000fe40000f25270 */
[----:B------:R-:W-:Y:S02]  /*4a70*/  SHF.R.U32.HI R22, RZ, R22, R23 ;  /* 0x00000016ff167219 */ /* 0x000fe40000011617 */
[----:B------:R-:W-:-:S02]  /*4a80*/  PLOP3.LUT P0, PT, P0, P1, PT, 0xf8, 0x8f ;  /* 0x00000000008f781c */ /* 0x000fc40000703f70 */
[----:B------:R-:W-:Y:S02]  /*4a90*/  SHF.R.U32.HI R46, RZ, 0x1, R22 ;  /* 0x00000001ff2e7819 */ /* 0x000fe40000011616 */
[----:B------:R-:W-:-:S04]  /*4aa0*/  SEL R21, RZ, 0x1, !P0 ;  /* 0x00000001ff157807 */ /* 0x000fc80004000000 */
[----:B------:R-:W-:-:S04]  /*4ab0*/  LOP3.LUT R21, R21, 0x1, R46, 0xf8, !PT ;  /* 0x0000000115157812 */ /* 0x000fc800078ef82e */
[----:B------:R-:W-:-:S04]  /*4ac0*/  LOP3.LUT R21, R21, R22, RZ, 0xc0, !PT ;  /* 0x0000001615157212 */ /* 0x000fc800078ec0ff */
[----:B------:R-:W-:-:S04]  /*4ad0*/  IADD3 R21, PT, PT, R46, R21, RZ ;  /* 0x000000152e157210 */ /* 0x000fc80007ffe0ff */
[----:B------:R-:W-:Y:S01]  /*4ae0*/  LOP3.LUT R14, R21, R14, RZ, 0xfc, !PT ;  /* 0x0000000e150e7212 */ /* 0x000fe200078efcff */
[----:B------:R-:W-:Y:S06]  /*4af0*/  BRA `(.L_x_85) ;  /* 0x0000000000107947 */ /* 0x000fec0003800000 */
.L_x_84:
[----:B------:R-:W-:-:S04]  /*4b00*/  LOP3.LUT R14, R14, 0x80000000, RZ, 0xc0, !PT ;  /* 0x800000000e0e7812 */ /* 0x000fc800078ec0ff */
[----:B------:R-:W-:Y:S01]  /*4b10*/  LOP3.LUT R14, R14, 0x7f800000, RZ, 0xfc, !PT ;  /* 0x7f8000000e0e7812 */ /* 0x000fe200078efcff */
[----:B------:R-:W-:Y:S06]  /*4b20*/  BRA `(.L_x_85) ;  /* 0x0000000000047947 */ /* 0x000fec0003800000 */
.L_x_83:
[----:B------:R-:W-:-:S07]  /*4b30*/  IMAD R14, R22, 0x800000, R14 ;  /* 0x00800000160e7824 */ /* 0x000fce00078e020e */
.L_x_85:
[----:B------:R-:W-:Y:S05]  /*4b40*/  BSYNC.RECONVERGENT B6 ;  /* 0x0000000000067941 */ /* 0x000fea0003800200 */
.L_x_82:
[----:B------:R-:W-:Y:S05]  /*4b50*/  BRA `(.L_x_86) ;  /* 0x0000000000207947 */ /* 0x000fea0003800000 */
.L_x_81:
[----:B------:R-:W-:-:S04]  /*4b60*/  LOP3.LUT R14, R21, 0x80000000, R14, 0x48, !PT ;  /* 0x80000000150e7812 */ /* 0x000fc800078e480e */
[----:B------:R-:W-:Y:S01]  /*4b70*/  LOP3.LUT R14, R14, 0x7f800000, RZ, 0xfc, !PT ;  /* 0x7f8000000e0e7812 */ /* 0x000fe200078efcff */
[----:B------:R-:W-:Y:S06]  /*4b80*/  BRA `(.L_x_86) ;  /* 0x0000000000147947 */ /* 0x000fec0003800000 */
.L_x_80:
[----:B------:R-:W-:Y:S01]  /*4b90*/  LOP3.LUT R14, R21, 0x80000000, R14, 0x48, !PT ;  /* 0x80000000150e7812 */ /* 0x000fe200078e480e */
[----:B------:R-:W-:Y:S06]  /*4ba0*/  BRA `(.L_x_86) ;  /* 0x00000000000c7947 */ /* 0x000fec0003800000 */
.L_x_79:
[----:B------:R-:W0:Y:S01]  /*4bb0*/  MUFU.RSQ R14, -QNAN ;  /* 0xffc00000000e7908 */ /* 0x000e220000001400 */
[----:B------:R-:W-:Y:S05]  /*4bc0*/  BRA `(.L_x_86) ;  /* 0x0000000000047947 */ /* 0x000fea0003800000 */
.L_x_78:
[----:B------:R-:W-:-:S07]  /*4bd0*/  FADD.FTZ R14, R14, R21 ;  /* 0x000000150e0e7221 */ /* 0x000fce0000010000 */
.L_x_86:
[----:B------:R-:W-:Y:S05]  /*4be0*/  BSYNC.RECONVERGENT B5 ;  /* 0x0000000000057941 */ /* 0x000fea0003800200 */
.L_x_76:
[----:B------:R-:W-:-:S04]  /*4bf0*/  HFMA2 R21, -RZ, RZ, 0, 0 ;  /* 0x00000000ff157431 */ /* 0x000fc800000001ff */
[----:B0-----:R-:W-:Y:S05]  /*4c00*/  RET.REL.NODEC R20 `(_Z15gridding_kernelj10parametersP20ReconstructionSamplePfjP5cmplxS2_) ;  /* 0xffffffb014fc7950 */ /* 0x001fea0003c3ffff */
.L_x_87:
[----:B------:R-:W-:-:S00]  /*4c10*/  BRA `(.L_x_87) ;  /* 0xfffffffc00fc7947 */ /* 0x000fc0000383ffff */
[----:B------:R-:W-:-:S00]  /*4c20*/  NOP ;  /* 0x0000000000007918 */ /* 0x000fc00000000000 */
        /* <DEDUP_REMOVED lines=13> */
.L_x_90:


//--------------------- .nv.shared.reserved.0     --------------------------
	.section	.nv.shared.reserved.0,"aw",@nobits
	.weak		__nv_reservedSMEM_offset_0_alias
	.size		__nv_reservedSMEM_offset_0_alias, 0, 64
	.other		__nv_reservedSMEM_offset_0_alias,@"STO_CUDA_RESERVED_SHARED STV_DEFAULT"
__nv_reservedSMEM_offset_0_alias:
	.zero		0
	.zero		64


//--------------------- .nv.constant0._Z15gridding_kernelj10parametersP20ReconstructionSamplePfjP5cmplxS2_ --------------------------
	.section	.nv.constant0._Z15gridding_kernelj10parametersP20ReconstructionSamplePfjP5cmplxS2_,"a",@progbits
	.sectionflags	@""
	.align	4
.nv.constant0._Z15gridding_kernelj10parametersP20ReconstructionSamplePfjP5cmplxS2_:
	.zero		1008


//--------------------- SYMBOLS --------------------------

	.type		.nv.reservedSmem.offset0,@object
	.size		.nv.reservedSmem.offset0,0x4
	.type		free,@function
